// auto-generated by cutlass_sweep.gemm — config: {"arch": "sm_100", "cluster_m": 1, "cluster_n": 1, "dtype": "fp16", "dtype_b": "fp16", "layout": "nt", "stages": 0, "tile_k": 256, "tile_m": 64, "tile_n": 16}
#include "cutlass/cutlass.h"
#include "cutlass/gemm/collective/collective_builder.hpp"
#include "cutlass/gemm/device/gemm_universal_adapter.h"
#include "cutlass/gemm/kernel/gemm_universal.hpp"
#include "cutlass/epilogue/collective/collective_builder.hpp"

using ElemA = cutlass::half_t;
using ElemB = cutlass::half_t;
using ElemCD = cutlass::half_t;
using Acc  = float;
using TileShape    = cute::Shape<cute::_64, cute::_16, cute::_256>;
using ClusterShape = cute::Shape<cute::_1, cute::_1, cute::_1>;

using CollectiveEpilogue = typename cutlass::epilogue::collective::CollectiveBuilder<
    cutlass::arch::Sm100, cutlass::arch::OpClassTensorOp,
    TileShape, ClusterShape,
    cutlass::epilogue::collective::EpilogueTileAuto,
    Acc, Acc,
    ElemCD, cutlass::layout::RowMajor, 128 / cutlass::sizeof_bits<ElemCD>::value,
    ElemCD, cutlass::layout::RowMajor, 128 / cutlass::sizeof_bits<ElemCD>::value,
    cutlass::epilogue::collective::EpilogueScheduleAuto
  >::CollectiveOp;

using CollectiveMainloop = typename cutlass::gemm::collective::CollectiveBuilder<
    cutlass::arch::Sm100, cutlass::arch::OpClassTensorOp,
    ElemA, cutlass::layout::RowMajor, 128 / cutlass::sizeof_bits<ElemA>::value,
    ElemB, cutlass::layout::ColumnMajor, 128 / cutlass::sizeof_bits<ElemB>::value,
    Acc,
    TileShape, ClusterShape,
    cutlass::gemm::collective::StageCountAutoCarveout<static_cast<int>(sizeof(typename CollectiveEpilogue::SharedStorage))>,
    cutlass::gemm::collective::KernelScheduleAuto
  >::CollectiveOp;

using GemmKernel = cutlass::gemm::kernel::GemmUniversal<
    cute::Shape<int,int,int,int>,
    CollectiveMainloop,
    CollectiveEpilogue
>;
using Gemm = cutlass::gemm::device::GemmUniversalAdapter<GemmKernel>;

// Force the device kernel symbol into the cubin without needing a host main.
auto* _anchor = &cutlass::device_kernel<GemmKernel>;


// ===== COMPILED SASS (sm_100a) =====

	.target	sm_100a

	.elftype	@"ET_EXEC"


//--------------------- .note.nv.tkinfo           --------------------------
	.section	.note.nv.tkinfo,"",@"SHT_NOTE"
	.sectionflags	@"SHF_NOTE_NV_TKINFO"
	.tkinfo
        /*0018*/ 	.word	0x00000002
        /*0030*/ 	.string	""
        /*0030*/ 	.string	"ptxas"
        /*0030*/ 	.string	"Cuda compilation tools, release 13.0, V13.0.88"
        /*0030*/ 	.string	"Build cuda_13.0.r13.0/compiler.36424714_0"
        /*0030*/ 	.string	"-arch sm_100a -m 64 "



//--------------------- .note.nv.cuinfo           --------------------------
	.section	.note.nv.cuinfo,"",@"SHT_NOTE"
	.sectionflags	@"SHF_NOTE_NV_CUINFO"
        /*0018*/ 	.short	0x0002
        /*001a*/ 	.short	0x0064
        /*001c*/ 	.short	0x0082
	.zero		2


//--------------------- .nv.info                  --------------------------
	.section	.nv.info,"",@"SHT_CUDA_INFO"
	.align	4


	//----- nvinfo : EIATTR_REGCOUNT
	.align		4
        /*0000*/ 	.byte	0x04, 0x2f
        /*0002*/ 	.short	(.L_19 - .L_18)
	.align		4
.L_18:
        /*0004*/ 	.word	index@(_ZN7cutlass13device_kernelINS_4gemm6kernel13GemmUniversalIN4cute5tupleIJiiiiEEENS1_10collective13CollectiveMmaINS1_35MainloopSm100TmaUmmaWarpSpecializedILi5ELi2ELi4ENS5_IJNS4_1CILi1EEESB_SB_EEEEENS5_IJNSA_ILi64EEENSA_ILi16EEENSA_ILi256EEEEEENS_6half_tENS5_IJlSB_lEEESI_SJ_NS4_8TiledMMAINS4_8MMA_AtomIJNS4_20SM100_MMA_F16BF16_SSISI_SI_fLi64ELi16ELNS4_4UMMA5MajorE0ELSO_0ELNSN_7ScaleInE0ELSP_0EEEEEENS4_6LayoutISC_NS5_IJNSA_ILi0EEEST_ST_EEEEENS5_IJNS4_10UnderscoreESW_SW_EEEEENS4_13SM90_TMA_LOADENS4_14ComposedLayoutINS4_7SwizzleILi3ELi4ELi3EEENS4_18smem_ptr_flag_bitsILi16EEENSS_INS5_IJNSA_ILi8EEESE_EEENS5_IJSE_SB_EEEEEEEvNS4_8identityESZ_S19_vS1A_EENS_8epilogue10collective18CollectiveEpilogueINS1C_23Sm100TmaWarpSpecializedILi2ELi1ELi8ELb1ELb0EEEJSH_NS5_IJNSS_ISE_SB_EENSS_ISF_SB_EEEEESI_SJ_SI_SJ_NS1C_6fusion15FusionCallbacksIS1G_NS1K_17LinearCombinationISI_fSI_fLNS_15FloatRoundStyleE2EEESH_S1J_JEEENS4_5SM1004TMEM4LOAD26SM100_TMEM_LOAD_16dp256b2xESZ_NS10_INS11_ILi1ELi4ELi3EEES14_NSS_INS5_IJS15_SF_EEENS5_IJSF_SB_EEEEEEENS4_17SM75_U32x4_LDSM_NENS4_14SM90_TMA_STOREES1Y_NS4_17SM90_U32x4_STSM_NENS4_39AutoVectorizingCopyWithAssumedAlignmentILi128EEEEEEvvEEEEvNT_6ParamsE)
        /*0008*/ 	.word	0x00000046


	//----- nvinfo : EIATTR_FRAME_SIZE
	.align		4
.L_19:
        /*000c*/ 	.byte	0x04, 0x11
        /*000e*/ 	.short	(.L_21 - .L_20)
	.align		4
.L_20:
        /*0010*/ 	.word	index@($__internal_2_$__cuda_sm10x_tcgen05_guardrail_trap_unallocated_columns_being_dealloced)
        /*0014*/ 	.word	0x00000000


	//----- nvinfo : EIATTR_FRAME_SIZE
	.align		4
.L_21:
        /*0018*/ 	.byte	0x04, 0x11
        /*001a*/ 	.short	(.L_23 - .L_22)
	.align		4
.L_22:
        /*001c*/ 	.word	index@($__internal_1_$__cuda_sm10x_tcgen05_guardrail_trap_phase_invalid_during_alloc)
        /*0020*/ 	.word	0x00000000


	//----- nvinfo : EIATTR_FRAME_SIZE
	.align		4
.L_23:
        /*0024*/ 	.byte	0x04, 0x11
        /*0026*/ 	.short	(.L_25 - .L_24)
	.align		4
.L_24:
        /*0028*/ 	.word	index@($__internal_0_$__cuda_sm10x_tcgen05_guardrail_trap_col_being_dealloced_not_returned_by_alloc)
        /*002c*/ 	.word	0x00000000


	//----- nvinfo : EIATTR_FRAME_SIZE
	.align		4
.L_25:
        /*0030*/ 	.byte	0x04, 0x11
        /*0032*/ 	.short	(.L_27 - .L_26)
	.align		4
.L_26:
        /*0034*/ 	.word	index@(_ZN7cutlass13device_kernelINS_4gemm6kernel13GemmUniversalIN4cute5tupleIJiiiiEEENS1_10collective13CollectiveMmaINS1_35MainloopSm100TmaUmmaWarpSpecializedILi5ELi2ELi4ENS5_IJNS4_1CILi1EEESB_SB_EEEEENS5_IJNSA_ILi64EEENSA_ILi16EEENSA_ILi256EEEEEENS_6half_tENS5_IJlSB_lEEESI_SJ_NS4_8TiledMMAINS4_8MMA_AtomIJNS4_20SM100_MMA_F16BF16_SSISI_SI_fLi64ELi16ELNS4_4UMMA5MajorE0ELSO_0ELNSN_7ScaleInE0ELSP_0EEEEEENS4_6LayoutISC_NS5_IJNSA_ILi0EEEST_ST_EEEEENS5_IJNS4_10UnderscoreESW_SW_EEEEENS4_13SM90_TMA_LOADENS4_14ComposedLayoutINS4_7SwizzleILi3ELi4ELi3EEENS4_18smem_ptr_flag_bitsILi16EEENSS_INS5_IJNSA_ILi8EEESE_EEENS5_IJSE_SB_EEEEEEEvNS4_8identityESZ_S19_vS1A_EENS_8epilogue10collective18CollectiveEpilogueINS1C_23Sm100TmaWarpSpecializedILi2ELi1ELi8ELb1ELb0EEEJSH_NS5_IJNSS_ISE_SB_EENSS_ISF_SB_EEEEESI_SJ_SI_SJ_NS1C_6fusion15FusionCallbacksIS1G_NS1K_17LinearCombinationISI_fSI_fLNS_15FloatRoundStyleE2EEESH_S1J_JEEENS4_5SM1004TMEM4LOAD26SM100_TMEM_LOAD_16dp256b2xESZ_NS10_INS11_ILi1ELi4ELi3EEES14_NSS_INS5_IJS15_SF_EEENS5_IJSF_SB_EEEEEEENS4_17SM75_U32x4_LDSM_NENS4_14SM90_TMA_STOREES1Y_NS4_17SM90_U32x4_STSM_NENS4_39AutoVectorizingCopyWithAssumedAlignmentILi128EEEEEEvvEEEEvNT_6ParamsE)
        /*0038*/ 	.word	0x00000000


	//----- nvinfo : EIATTR_MIN_STACK_SIZE
	.align		4
.L_27:
        /*003c*/ 	.byte	0x04, 0x12
        /*003e*/ 	.short	(.L_29 - .L_28)
	.align		4
.L_28:
        /*0040*/ 	.word	index@(_ZN7cutlass13device_kernelINS_4gemm6kernel13GemmUniversalIN4cute5tupleIJiiiiEEENS1_10collective13CollectiveMmaINS1_35MainloopSm100TmaUmmaWarpSpecializedILi5ELi2ELi4ENS5_IJNS4_1CILi1EEESB_SB_EEEEENS5_IJNSA_ILi64EEENSA_ILi16EEENSA_ILi256EEEEEENS_6half_tENS5_IJlSB_lEEESI_SJ_NS4_8TiledMMAINS4_8MMA_AtomIJNS4_20SM100_MMA_F16BF16_SSISI_SI_fLi64ELi16ELNS4_4UMMA5MajorE0ELSO_0ELNSN_7ScaleInE0ELSP_0EEEEEENS4_6LayoutISC_NS5_IJNSA_ILi0EEEST_ST_EEEEENS5_IJNS4_10UnderscoreESW_SW_EEEEENS4_13SM90_TMA_LOADENS4_14ComposedLayoutINS4_7SwizzleILi3ELi4ELi3EEENS4_18smem_ptr_flag_bitsILi16EEENSS_INS5_IJNSA_ILi8EEESE_EEENS5_IJSE_SB_EEEEEEEvNS4_8identityESZ_S19_vS1A_EENS_8epilogue10collective18CollectiveEpilogueINS1C_23Sm100TmaWarpSpecializedILi2ELi1ELi8ELb1ELb0EEEJSH_NS5_IJNSS_ISE_SB_EENSS_ISF_SB_EEEEESI_SJ_SI_SJ_NS1C_6fusion15FusionCallbacksIS1G_NS1K_17LinearCombinationISI_fSI_fLNS_15FloatRoundStyleE2EEESH_S1J_JEEENS4_5SM1004TMEM4LOAD26SM100_TMEM_LOAD_16dp256b2xESZ_NS10_INS11_ILi1ELi4ELi3EEES14_NSS_INS5_IJS15_SF_EEENS5_IJSF_SB_EEEEEEENS4_17SM75_U32x4_LDSM_NENS4_14SM90_TMA_STOREES1Y_NS4_17SM90_U32x4_STSM_NENS4_39AutoVectorizingCopyWithAssumedAlignmentILi128EEEEEEvvEEEEvNT_6ParamsE)
        /*0044*/ 	.word	0x00000000
.L_29:


//--------------------- .nv.compat                --------------------------
	.section	.nv.compat,"",@"SHT_CUDA_COMPAT_INFO"
	.align	4
        /*0000*/ 	.byte	0x02, 0x09, 0x01, 0x00, 0x02, 0x02, 0x02, 0x00, 0x02, 0x05, 0x05, 0x00, 0x03, 0x07, 0x01, 0x01
        /*0010*/ 	.byte	0x02, 0x03, 0x01, 0x00, 0x02, 0x06, 0x01, 0x00, 0x04, 0x0b, 0x08, 0x00, 0x09, 0x00, 0x00, 0x00
        /*0020*/ 	.byte	0x00, 0x00, 0x00, 0x00


//--------------------- .nv.info._ZN7cutlass13device_kernelINS_4gemm6kernel13GemmUniversalIN4cute5tupleIJiiiiEEENS1_10collective13CollectiveMmaINS1_35MainloopSm100TmaUmmaWarpSpecializedILi5ELi2ELi4ENS5_IJNS4_1CILi1EEESB_SB_EEEEENS5_IJNSA_ILi64EEENSA_ILi16EEENSA_ILi256EEEEEENS_6half_tENS5_IJlSB_lEEESI_SJ_NS4_8TiledMMAINS4_8MMA_AtomIJNS4_20SM100_MMA_F16BF16_SSISI_SI_fLi64ELi16ELNS4_4UMMA5MajorE0ELSO_0ELNSN_7ScaleInE0ELSP_0EEEEEENS4_6LayoutISC_NS5_IJNSA_ILi0EEEST_ST_EEEEENS5_IJNS4_10UnderscoreESW_SW_EEEEENS4_13SM90_TMA_LOADENS4_14ComposedLayoutINS4_7SwizzleILi3ELi4ELi3EEENS4_18smem_ptr_flag_bitsILi16EEENSS_INS5_IJNSA_ILi8EEESE_EEENS5_IJSE_SB_EEEEEEEvNS4_8identityESZ_S19_vS1A_EENS_8epilogue10collective18CollectiveEpilogueINS1C_23Sm100TmaWarpSpecializedILi2ELi1ELi8ELb1ELb0EEEJSH_NS5_IJNSS_ISE_SB_EENSS_ISF_SB_EEEEESI_SJ_SI_SJ_NS1C_6fusion15FusionCallbacksIS1G_NS1K_17LinearCombinationISI_fSI_fLNS_15FloatRoundStyleE2EEESH_S1J_JEEENS4_5SM1004TMEM4LOAD26SM100_TMEM_LOAD_16dp256b2xESZ_NS10_INS11_ILi1ELi4ELi3EEES14_NSS_INS5_IJS15_SF_EEENS5_IJSF_SB_EEEEEEENS4_17SM75_U32x4_LDSM_NENS4_14SM90_TMA_STOREES1Y_NS4_17SM90_U32x4_STSM_NENS4_39AutoVectorizingCopyWithAssumedAlignmentILi128EEEEEEvvEEEEvNT_6ParamsE --------------------------
	.section	.nv.info._ZN7cutlass13device_kernelINS_4gemm6kernel13GemmUniversalIN4cute5tupleIJiiiiEEENS1_10collective13CollectiveMmaINS1_35MainloopSm100TmaUmmaWarpSpecializedILi5ELi2ELi4ENS5_IJNS4_1CILi1EEESB_SB_EEEEENS5_IJNSA_ILi64EEENSA_ILi16EEENSA_ILi256EEEEEENS_6half_tENS5_IJlSB_lEEESI_SJ_NS4_8TiledMMAINS4_8MMA_AtomIJNS4_20SM100_MMA_F16BF16_SSISI_SI_fLi64ELi16ELNS4_4UMMA5MajorE0ELSO_0ELNSN_7ScaleInE0ELSP_0EEEEEENS4_6LayoutISC_NS5_IJNSA_ILi0EEEST_ST_EEEEENS5_IJNS4_10UnderscoreESW_SW_EEEEENS4_13SM90_TMA_LOADENS4_14ComposedLayoutINS4_7SwizzleILi3ELi4ELi3EEENS4_18smem_ptr_flag_bitsILi16EEENSS_INS5_IJNSA_ILi8EEESE_EEENS5_IJSE_SB_EEEEEEEvNS4_8identityESZ_S19_vS1A_EENS_8epilogue10collective18CollectiveEpilogueINS1C_23Sm100TmaWarpSpecializedILi2ELi1ELi8ELb1ELb0EEEJSH_NS5_IJNSS_ISE_SB_EENSS_ISF_SB_EEEEESI_SJ_SI_SJ_NS1C_6fusion15FusionCallbacksIS1G_NS1K_17LinearCombinationISI_fSI_fLNS_15FloatRoundStyleE2EEESH_S1J_JEEENS4_5SM1004TMEM4LOAD26SM100_TMEM_LOAD_16dp256b2xESZ_NS10_INS11_ILi1ELi4ELi3EEES14_NSS_INS5_IJS15_SF_EEENS5_IJSF_SB_EEEEEEENS4_17SM75_U32x4_LDSM_NENS4_14SM90_TMA_STOREES1Y_NS4_17SM90_U32x4_STSM_NENS4_39AutoVectorizingCopyWithAssumedAlignmentILi128EEEEEEvvEEEEvNT_6ParamsE,"",@"SHT_CUDA_INFO"
	.sectionflags	@""
	.align	4


	//----- nvinfo : EIATTR_CUDA_API_VERSION
	.align		4
        /*0000*/ 	.byte	0x04, 0x37
        /*0002*/ 	.short	(.L_31 - .L_30)
.L_30:
        /*0004*/ 	.word	0x00000082


	//----- nvinfo : EIATTR_KPARAM_INFO
	.align		4
.L_31:
        /*0008*/ 	.byte	0x04, 0x17
        /*000a*/ 	.short	(.L_33 - .L_32)
.L_32:
        /*000c*/ 	.word	0x00000000
        /*0010*/ 	.short	0x0000
        /*0012*/ 	.short	0x0000
        /*0014*/ 	.byte	0x00, 0xf0, 0x01, 0x20


	//----- nvinfo : EIATTR_AT_ENTRY_FRAGMENTS
	.align		4
.L_33:
        /*0018*/ 	.byte	0x04, 0x4f
        /*001a*/ 	.short	(.L_35 - .L_34)


	//   ....[0]....
.L_34:
        /*001c*/ 	.word	0x00000006


	//----- nvinfo : EIATTR_RESERVED_SMEM_USED
	.align		4
.L_35:
        /*0020*/ 	.byte	0x01, 0x41
	.zero		2


	//----- nvinfo : EIATTR_SPARSE_MMA_MASK
	.align		4
        /*0024*/ 	.byte	0x03, 0x50
        /*0026*/ 	.short	0x0000


	//----- nvinfo : EIATTR_TCGEN05_1CTA_USED
	.align		4
        /*0028*/ 	.byte	0x01, 0x51
	.zero		2


	//----- nvinfo : EIATTR_MAXREG_COUNT
	.align		4
        /*002c*/ 	.byte	0x03, 0x1b
        /*002e*/ 	.short	0x00ff


	//----- nvinfo : EIATTR_NUM_BARRIERS
	.align		4
        /*0030*/ 	.byte	0x02, 0x4c
        /*0032*/ 	.byte	0x07
	.zero		1


	//----- nvinfo : EIATTR_EXTERNS
	.align		4
        /*0034*/ 	.byte	0x04, 0x0f
        /*0036*/ 	.short	(.L_37 - .L_36)


	//   ....[0]....
	.align		4
.L_36:
        /*0038*/ 	.word	index@(__assertfail)


	//----- nvinfo : EIATTR_MERCURY_ISA_VERSION
	.align		4
.L_37:
        /*003c*/ 	.byte	0x03, 0x5f
        /*003e*/ 	.short	0x0101


	//----- nvinfo : EIATTR_INT_WARP_WIDE_INSTR_OFFSETS
	.align		4
        /*0040*/ 	.byte	0x04, 0x31
        /*0042*/ 	.short	(.L_39 - .L_38)


	//   ....[0]....
.L_38:
        /*0044*/ 	.word	0x00002260


	//   ....[1]....
        /*0048*/ 	.word	0x00004240


	//   ....[2]....
        /*004c*/ 	.word	0x00004270


	//   ....[3]....
        /*0050*/ 	.word	0x00004290


	//   ....[4]....
        /*0054*/ 	.word	0x00004ca0


	//   ....[5]....
        /*0058*/ 	.word	0x00004d50


	//----- nvinfo : EIATTR_COOP_GROUP_MASK_REGIDS
	.align		4
.L_39:
        /*005c*/ 	.byte	0x04, 0x29
        /*005e*/ 	.short	(.L_41 - .L_40)


	//   ....[0]....
.L_40:
        /*0060*/ 	.word	0xffffffff


	//   ....[1]....
        /*0064*/ 	.word	0xffffffff


	//   ....[2]....
        /*0068*/ 	.word	0xffffffff


	//   ....[3]....
        /*006c*/ 	.word	0xffffffff


	//   ....[4]....
        /*0070*/ 	.word	0xffffffff


	//   ....[5]....
        /*0074*/ 	.word	0xffffffff


	//   ....[6]....
        /*0078*/ 	.word	0xffffffff


	//   ....[7]....
        /*007c*/ 	.word	0xffffffff


	//   ....[8]....
        /*0080*/ 	.word	0xffffffff


	//   ....[9]....
        /*0084*/ 	.word	0xffffffff


	//   ....[10]....
        /*0088*/ 	.word	0xffffffff


	//   ....[11]....
        /*008c*/ 	.word	0xffffffff


	//   ....[12]....
        /*0090*/ 	.word	0xffffffff


	//----- nvinfo : EIATTR_COOP_GROUP_INSTR_OFFSETS
	.align		4
.L_41:
        /*0094*/ 	.byte	0x04, 0x28
        /*0096*/ 	.short	(.L_43 - .L_42)


	//   ....[0]....
.L_42:
        /*0098*/ 	.word	0x00000090


	//   ....[1]....
        /*009c*/ 	.word	0x000004d0


	//   ....[2]....
        /*00a0*/ 	.word	0x00000660


	//   ....[3]....
        /*00a4*/ 	.word	0x000007c0


	//   ....[4]....
        /*00a8*/ 	.word	0x000008c0


	//   ....[5]....
        /*00ac*/ 	.word	0x00000a30


	//   ....[6]....
        /*00b0*/ 	.word	0x00000bd0


	//   ....[7]....
        /*00b4*/ 	.word	0x00002140


	//   ....[8]....
        /*00b8*/ 	.word	0x00002fb0


	//   ....[9]....
        /*00bc*/ 	.word	0x000031c0


	//   ....[10]....
        /*00c0*/ 	.word	0x000031f0


	//   ....[11]....
        /*00c4*/ 	.word	0x00004110


	//   ....[12]....
        /*00c8*/ 	.word	0x00004350


	//----- nvinfo : EIATTR_VRC_CTA_INIT_COUNT
	.align		4
.L_43:
        /*00cc*/ 	.byte	0x02, 0x4a
        /*00ce*/ 	.byte	0x80
	.zero		1


	//----- nvinfo : EIATTR_SYSCALL_OFFSETS
	.align		4
        /*00d0*/ 	.byte	0x04, 0x46
        /*00d2*/ 	.short	(.L_45 - .L_44)


	//   ....[0]....
.L_44:
        /*00d4*/ 	.word	0x000058b0


	//   ....[1]....
        /*00d8*/ 	.word	0x000059a0


	//   ....[2]....
        /*00dc*/ 	.word	0x00006060


	//----- nvinfo : EIATTR_MBARRIER_INSTR_OFFSETS
	.align		4
.L_45:
        /*00e0*/ 	.byte	0x04, 0x39
        /*00e2*/ 	.short	(.L_47 - .L_46)


	//   ....[0]....
.L_46:
        /*00e4*/ 	.word	0x000005b0
        /*00e8*/ 	.word	0x000000ff
        /*00ec*/ 	.word	0x00000000
        /*00f0*/ 	.short	0x0100
        /*00f2*/ 	.byte	0x04
	.zero		1


	//   ....[1]....
        /*00f4*/ 	.word	0x000005c0
        /*00f8*/ 	.word	0x000000ff
        /*00fc*/ 	.word	0x00000028
        /*0100*/ 	.short	0x0100
        /*0102*/ 	.byte	0x04
	.zero		1


	//   ....[2]....
        /*0104*/ 	.word	0x000005d0
        /*0108*/ 	.word	0x000000ff
        /*010c*/ 	.word	0x00000008
        /*0110*/ 	.short	0x0100
        /*0112*/ 	.byte	0x04
	.zero		1


	//   ....[3]....
        /*0114*/ 	.word	0x000005e0
        /*0118*/ 	.word	0x000000ff
        /*011c*/ 	.word	0x00000030
        /*0120*/ 	.short	0x0100
        /*0122*/ 	.byte	0x04
	.zero		1


	//   ....[4]....
        /*0124*/ 	.word	0x000005f0
        /*0128*/ 	.word	0x000000ff
        /*012c*/ 	.word	0x00000010
        /*0130*/ 	.short	0x0100
        /*0132*/ 	.byte	0x04
	.zero		1


	//   ....[5]....
        /*0134*/ 	.word	0x00000600
        /*0138*/ 	.word	0x000000ff
        /*013c*/ 	.word	0x00000038
        /*0140*/ 	.short	0x0100
        /*0142*/ 	.byte	0x04
	.zero		1


	//   ....[6]....
        /*0144*/ 	.word	0x00000610
        /*0148*/ 	.word	0x000000ff
        /*014c*/ 	.word	0x00000018
        /*0150*/ 	.short	0x0100
        /*0152*/ 	.byte	0x04
	.zero		1


	//   ....[7]....
        /*0154*/ 	.word	0x00000620
        /*0158*/ 	.word	0x000000ff
        /*015c*/ 	.word	0x00000040
        /*0160*/ 	.short	0x0100
        /*0162*/ 	.byte	0x04
	.zero		1


	//   ....[8]....
        /*0164*/ 	.word	0x00000630
        /*0168*/ 	.word	0x000000ff
        /*016c*/ 	.word	0x00000020
        /*0170*/ 	.short	0x0100
        /*0172*/ 	.byte	0x04
	.zero		1


	//   ....[9]....
        /*0174*/ 	.word	0x00000640
        /*0178*/ 	.word	0x000000ff
        /*017c*/ 	.word	0x00000048
        /*0180*/ 	.short	0x0100
        /*0182*/ 	.byte	0x04
	.zero		1


	//   ....[10]....
        /*0184*/ 	.word	0x00000770
        /*0188*/ 	.word	0x000000ff
        /*018c*/ 	.word	0x00000050
        /*0190*/ 	.short	0x0100
        /*0192*/ 	.byte	0x04
	.zero		1


	//   ....[11]....
        /*0194*/ 	.word	0x00000780
        /*0198*/ 	.word	0x000000ff
        /*019c*/ 	.word	0x00000060
        /*01a0*/ 	.short	0x0100
        /*01a2*/ 	.byte	0x04
	.zero		1


	//   ....[12]....
        /*01a4*/ 	.word	0x00000790
        /*01a8*/ 	.word	0x000000ff
        /*01ac*/ 	.word	0x00000058
        /*01b0*/ 	.short	0x0100
        /*01b2*/ 	.byte	0x04
	.zero		1


	//   ....[13]....
        /*01b4*/ 	.word	0x000007a0
        /*01b8*/ 	.word	0x000000ff
        /*01bc*/ 	.word	0x00000068
        /*01c0*/ 	.short	0x0100
        /*01c2*/ 	.byte	0x04
	.zero		1


	//   ....[14]....
        /*01c4*/ 	.word	0x00000890
        /*01c8*/ 	.word	0x000000ff
        /*01cc*/ 	.word	0x00000070
        /*01d0*/ 	.short	0x0100
        /*01d2*/ 	.byte	0x06
	.zero		1


	//   ....[15]....
        /*01d4*/ 	.word	0x000008a0
        /*01d8*/ 	.word	0x000000ff
        /*01dc*/ 	.word	0x00000078
        /*01e0*/ 	.short	0x0100
        /*01e2*/ 	.byte	0x06
	.zero		1


	//   ....[16]....
        /*01e4*/ 	.word	0x000009e0
        /*01e8*/ 	.word	0x000000ff
        /*01ec*/ 	.word	0x00000080
        /*01f0*/ 	.short	0x0100
        /*01f2*/ 	.byte	0x06
	.zero		1


	//   ....[17]....
        /*01f4*/ 	.word	0x000009f0
        /*01f8*/ 	.word	0x000000ff
        /*01fc*/ 	.word	0x00000090
        /*0200*/ 	.short	0x0100
        /*0202*/ 	.byte	0x06
	.zero		1


	//   ....[18]....
        /*0204*/ 	.word	0x00000a00
        /*0208*/ 	.word	0x000000ff
        /*020c*/ 	.word	0x00000088
        /*0210*/ 	.short	0x0100
        /*0212*/ 	.byte	0x06
	.zero		1


	//   ....[19]....
        /*0214*/ 	.word	0x00000a10
        /*0218*/ 	.word	0x000000ff
        /*021c*/ 	.word	0x00000098
        /*0220*/ 	.short	0x0100
        /*0222*/ 	.byte	0x06
	.zero		1


	//   ....[20]....
        /*0224*/ 	.word	0x00000b40
        /*0228*/ 	.word	0x000000ff
        /*022c*/ 	.word	0x000000a0
        /*0230*/ 	.short	0x0100
        /*0232*/ 	.byte	0x04
	.zero		1


	//   ....[21]....
        /*0234*/ 	.word	0x00000b50
        /*0238*/ 	.word	0x000000ff
        /*023c*/ 	.word	0x000000c0
        /*0240*/ 	.short	0x0100
        /*0242*/ 	.byte	0x04
	.zero		1


	//   ....[22]....
        /*0244*/ 	.word	0x00000b60
        /*0248*/ 	.word	0x000000ff
        /*024c*/ 	.word	0x000000a8
        /*0250*/ 	.short	0x0100
        /*0252*/ 	.byte	0x04
	.zero		1


	//   ....[23]....
        /*0254*/ 	.word	0x00000b70
        /*0258*/ 	.word	0x000000ff
        /*025c*/ 	.word	0x000000c8
        /*0260*/ 	.short	0x0100
        /*0262*/ 	.byte	0x04
	.zero		1


	//   ....[24]....
        /*0264*/ 	.word	0x00000b80
        /*0268*/ 	.word	0x000000ff
        /*026c*/ 	.word	0x000000b0
        /*0270*/ 	.short	0x0100
        /*0272*/ 	.byte	0x04
	.zero		1


	//   ....[25]....
        /*0274*/ 	.word	0x00000b90
        /*0278*/ 	.word	0x000000ff
        /*027c*/ 	.word	0x000000d0
        /*0280*/ 	.short	0x0100
        /*0282*/ 	.byte	0x04
	.zero		1


	//   ....[26]....
        /*0284*/ 	.word	0x00000ba0
        /*0288*/ 	.word	0x000000ff
        /*028c*/ 	.word	0x000000b8
        /*0290*/ 	.short	0x0100
        /*0292*/ 	.byte	0x04
	.zero		1


	//   ....[27]....
        /*0294*/ 	.word	0x00000bb0
        /*0298*/ 	.word	0x000000ff
        /*029c*/ 	.word	0x000000d8
        /*02a0*/ 	.short	0x0100
        /*02a2*/ 	.byte	0x04
	.zero		1


	//   ....[28]....
        /*02a4*/ 	.word	0x00000ca0
        /*02a8*/ 	.word	0x000000ff
        /*02ac*/ 	.word	0x000000e0
        /*02b0*/ 	.short	0x0100
        /*02b2*/ 	.byte	0x04
	.zero		1


	//   ....[29]....
        /*02b4*/ 	.word	0x00000cb0
        /*02b8*/ 	.word	0x000000ff
        /*02bc*/ 	.word	0x000000f0
        /*02c0*/ 	.short	0x0100
        /*02c2*/ 	.byte	0x04
	.zero		1


	//   ....[30]....
        /*02c4*/ 	.word	0x00000cc0
        /*02c8*/ 	.word	0x000000ff
        /*02cc*/ 	.word	0x000000e8
        /*02d0*/ 	.short	0x0100
        /*02d2*/ 	.byte	0x04
	.zero		1


	//   ....[31]....
        /*02d4*/ 	.word	0x00000cd0
        /*02d8*/ 	.word	0x000000ff
        /*02dc*/ 	.word	0x000000f8
        /*02e0*/ 	.short	0x0100
        /*02e2*/ 	.byte	0x04
	.zero		1


	//   ....[32]....
        /*02e4*/ 	.word	0x000015a0
        /*02e8*/ 	.word	0x00000002
        /*02ec*/ 	.word	0x000000f0
        /*02f0*/ 	.short	0x010a
        /*02f2*/ 	.byte	0xff
	.zero		1


	//   ....[33]....
        /*02f4*/ 	.word	0x000015d0
        /*02f8*/ 	.word	0x00000002
        /*02fc*/ 	.word	0x000000e0
        /*0300*/ 	.short	0x0101
        /*0302*/ 	.byte	0xff
	.zero		1


	//   ....[34]....
        /*0304*/ 	.word	0x000016a0
        /*0308*/ 	.word	0x000000ff
        /*030c*/ 	.word	0x00000028
        /*0310*/ 	.short	0x010a
        /*0312*/ 	.byte	0x04
	.zero		1


	//   ....[35]....
        /*0314*/ 	.word	0x00001740
        /*0318*/ 	.word	0x000000ff
        /*031c*/ 	.word	0x00000028
        /*0320*/ 	.short	0x010a
        /*0322*/ 	.byte	0x39
	.zero		1


	//   ....[36]....
        /*0324*/ 	.word	0x00001840
        /*0328*/ 	.word	0x000000ff
        /*032c*/ 	.word	0x00000028
        /*0330*/ 	.short	0x010a
        /*0332*/ 	.byte	0x04
	.zero		1


	//   ....[37]....
        /*0334*/ 	.word	0x00001c00
        /*0338*/ 	.word	0x000000ff
        /*033c*/ 	.word	0x00000078
        /*0340*/ 	.short	0x0101
        /*0342*/ 	.byte	0x0d
	.zero		1


	//   ....[38]....
        /*0344*/ 	.word	0x00001c20
        /*0348*/ 	.word	0x000000ff
        /*034c*/ 	.word	0x00000028
        /*0350*/ 	.short	0x010a
        /*0352*/ 	.byte	0x04
	.zero		1


	//   ....[39]....
        /*0354*/ 	.word	0x00001ca0
        /*0358*/ 	.word	0x000000ff
        /*035c*/ 	.word	0x00000028
        /*0360*/ 	.short	0x010a
        /*0362*/ 	.byte	0x39
	.zero		1


	//   ....[40]....
        /*0364*/ 	.word	0x00001da0
        /*0368*/ 	.word	0x000000ff
        /*036c*/ 	.word	0x00000028
        /*0370*/ 	.short	0x010a
        /*0372*/ 	.byte	0x04
	.zero		1


	//   ....[41]....
        /*0374*/ 	.word	0x00002170
        /*0378*/ 	.word	0x00000002
        /*037c*/ 	.word	0x00000080
        /*0380*/ 	.short	0x010a
        /*0382*/ 	.byte	0xff
	.zero		1


	//   ....[42]....
        /*0384*/ 	.word	0x00002230
        /*0388*/ 	.word	0x00000002
        /*038c*/ 	.word	0x00000000
        /*0390*/ 	.short	0x0101
        /*0392*/ 	.byte	0xff
	.zero		1


	//   ....[43]....
        /*0394*/ 	.word	0x00002790
        /*0398*/ 	.word	0x000000ff
        /*039c*/ 	.word	0x00000000
        /*03a0*/ 	.short	0x010a
        /*03a2*/ 	.byte	0x04
	.zero		1


	//   ....[44]....
        /*03a4*/ 	.word	0x00002820
        /*03a8*/ 	.word	0x000000ff
        /*03ac*/ 	.word	0x00000000
        /*03b0*/ 	.short	0x010a
        /*03b2*/ 	.byte	0x05
	.zero		1


	//   ....[45]....
        /*03b4*/ 	.word	0x000028b0
        /*03b8*/ 	.word	0x000000ff
        /*03bc*/ 	.word	0x00000000
        /*03c0*/ 	.short	0x010a
        /*03c2*/ 	.byte	0x05
	.zero		1


	//   ....[46]....
        /*03c4*/ 	.word	0x00002940
        /*03c8*/ 	.word	0x000000ff
        /*03cc*/ 	.word	0x00000000
        /*03d0*/ 	.short	0x010a
        /*03d2*/ 	.byte	0x05
	.zero		1


	//   ....[47]....
        /*03d4*/ 	.word	0x000029e0
        /*03d8*/ 	.word	0x00000000
        /*03dc*/ 	.word	0x00000000
        /*03e0*/ 	.short	0x010a
        /*03e2*/ 	.byte	0xff
	.zero		1


	//   ....[48]....
        /*03e4*/ 	.word	0x00002b00
        /*03e8*/ 	.word	0x00000000
        /*03ec*/ 	.word	0x000000e0
        /*03f0*/ 	.short	0x010a
        /*03f2*/ 	.byte	0xff
	.zero		1


	//   ....[49]....
        /*03f4*/ 	.word	0x00002b70
        /*03f8*/ 	.word	0x00000000
        /*03fc*/ 	.word	0x00000000
        /*0400*/ 	.short	0x0101
        /*0402*/ 	.byte	0xff
	.zero		1


	//   ....[50]....
        /*0404*/ 	.word	0x00002b90
        /*0408*/ 	.word	0x000000ff
        /*040c*/ 	.word	0x00000090
        /*0410*/ 	.short	0x010a
        /*0412*/ 	.byte	0x04
	.zero		1


	//   ....[51]....
        /*0414*/ 	.word	0x00002cb0
        /*0418*/ 	.word	0x00000000
        /*041c*/ 	.word	0x00000080
        /*0420*/ 	.short	0x010a
        /*0422*/ 	.byte	0xff
	.zero		1


	//   ....[52]....
        /*0424*/ 	.word	0x00002db0
        /*0428*/ 	.word	0x00000000
        /*042c*/ 	.word	0x00000000
        /*0430*/ 	.short	0x0101
        /*0432*/ 	.byte	0xff
	.zero		1


	//   ....[53]....
        /*0434*/ 	.word	0x00002e40
        /*0438*/ 	.word	0x000000ff
        /*043c*/ 	.word	0x00000090
        /*0440*/ 	.short	0x0106
        /*0442*/ 	.byte	0x04
	.zero		1


	//   ....[54]....
        /*0444*/ 	.word	0x00002e60
        /*0448*/ 	.word	0x000000ff
        /*044c*/ 	.word	0x00000090
        /*0450*/ 	.short	0x010a
        /*0452*/ 	.byte	0x04
	.zero		1


	//   ....[55]....
        /*0454*/ 	.word	0x00002ef0
        /*0458*/ 	.word	0x000000ff
        /*045c*/ 	.word	0x00000090
        /*0460*/ 	.short	0x0106
        /*0462*/ 	.byte	0x07
	.zero		1


	//   ....[56]....
        /*0464*/ 	.word	0x00002f30
        /*0468*/ 	.word	0x00000000
        /*046c*/ 	.word	0x00000090
        /*0470*/ 	.short	0x010a
        /*0472*/ 	.byte	0xff
	.zero		1


	//   ....[57]....
        /*0474*/ 	.word	0x00003440
        /*0478*/ 	.word	0x00000000
        /*047c*/ 	.word	0x00000080
        /*0480*/ 	.short	0x010a
        /*0482*/ 	.byte	0xff
	.zero		1


	//   ....[58]....
        /*0484*/ 	.word	0x00003550
        /*0488*/ 	.word	0x00000003
        /*048c*/ 	.word	0x00000000
        /*0490*/ 	.short	0x0101
        /*0492*/ 	.byte	0xff
	.zero		1


	//   ....[59]....
        /*0494*/ 	.word	0x00003560
        /*0498*/ 	.word	0x000000ff
        /*049c*/ 	.word	0x00000000
        /*04a0*/ 	.short	0x010a
        /*04a2*/ 	.byte	0x04
	.zero		1


	//   ....[60]....
        /*04a4*/ 	.word	0x000035e0
        /*04a8*/ 	.word	0x000000ff
        /*04ac*/ 	.word	0x000000c0
        /*04b0*/ 	.short	0x010a
        /*04b2*/ 	.byte	0x4b
	.zero		1


	//   ....[61]....
        /*04b4*/ 	.word	0x000036c0
        /*04b8*/ 	.word	0x000000ff
        /*04bc*/ 	.word	0x00000000
        /*04c0*/ 	.short	0x010a
        /*04c2*/ 	.byte	0x05
	.zero		1


	//   ....[62]....
        /*04c4*/ 	.word	0x00003810
        /*04c8*/ 	.word	0x000000ff
        /*04cc*/ 	.word	0x00000000
        /*04d0*/ 	.short	0x010a
        /*04d2*/ 	.byte	0x07
	.zero		1


	//   ....[63]....
        /*04d4*/ 	.word	0x00003f40
        /*04d8*/ 	.word	0x000000ff
        /*04dc*/ 	.word	0x00000000
        /*04e0*/ 	.short	0x010a
        /*04e2*/ 	.byte	0x04
	.zero		1


	//   ....[64]....
        /*04e4*/ 	.word	0x00003fd0
        /*04e8*/ 	.word	0x000000ff
        /*04ec*/ 	.word	0x00000000
        /*04f0*/ 	.short	0x010a
        /*04f2*/ 	.byte	0x05
	.zero		1


	//   ....[65]....
        /*04f4*/ 	.word	0x00004060
        /*04f8*/ 	.word	0x000000ff
        /*04fc*/ 	.word	0x00000000
        /*0500*/ 	.short	0x010a
        /*0502*/ 	.byte	0x05
	.zero		1


	//   ....[66]....
        /*0504*/ 	.word	0x000040f0
        /*0508*/ 	.word	0x000000ff
        /*050c*/ 	.word	0x00000000
        /*0510*/ 	.short	0x010a
        /*0512*/ 	.byte	0x04
	.zero		1


	//   ....[67]....
        /*0514*/ 	.word	0x00004530
        /*0518*/ 	.word	0x00000000
        /*051c*/ 	.word	0x00000080
        /*0520*/ 	.short	0x010a
        /*0522*/ 	.byte	0xff
	.zero		1


	//   ....[68]....
        /*0524*/ 	.word	0x00004610
        /*0528*/ 	.word	0x00000000
        /*052c*/ 	.word	0x00000000
        /*0530*/ 	.short	0x0101
        /*0532*/ 	.byte	0xff
	.zero		1


	//   ....[69]....
        /*0534*/ 	.word	0x00004930
        /*0538*/ 	.word	0x000000ff
        /*053c*/ 	.word	0x00000078
        /*0540*/ 	.short	0x010a
        /*0542*/ 	.byte	0x07
	.zero		1


	//   ....[70]....
        /*0544*/ 	.word	0x00004b10
        /*0548*/ 	.word	0x000000ff
        /*054c*/ 	.word	0x00000060
        /*0550*/ 	.short	0x010a
        /*0552*/ 	.byte	0x05
	.zero		1


	//   ....[71]....
        /*0554*/ 	.word	0x00004e10
        /*0558*/ 	.word	0x000000ff
        /*055c*/ 	.word	0x00000050
        /*0560*/ 	.short	0x010b
        /*0562*/ 	.byte	0x05
	.zero		1


	//   ....[72]....
        /*0564*/ 	.word	0x00004e20
        /*0568*/ 	.word	0x000000ff
        /*056c*/ 	.word	0x00000000
        /*0570*/ 	.short	0x0101
        /*0572*/ 	.byte	0x04
	.zero		1


	//   ....[73]....
        /*0574*/ 	.word	0x00004ed0
        /*0578*/ 	.word	0x000000ff
        /*057c*/ 	.word	0x00000000
        /*0580*/ 	.short	0x010a
        /*0582*/ 	.byte	0x04
	.zero		1


	//   ....[74]....
        /*0584*/ 	.word	0x00004f70
        /*0588*/ 	.word	0x00000000
        /*058c*/ 	.word	0x00000000
        /*0590*/ 	.short	0x010a
        /*0592*/ 	.byte	0xff
	.zero		1


	//   ....[75]....
        /*0594*/ 	.word	0x000052c0
        /*0598*/ 	.word	0x00000000
        /*059c*/ 	.word	0x00000080
        /*05a0*/ 	.short	0x010a
        /*05a2*/ 	.byte	0xff
	.zero		1


	//   ....[76]....
        /*05a4*/ 	.word	0x000053d0
        /*05a8*/ 	.word	0x00000000
        /*05ac*/ 	.word	0x00000000
        /*05b0*/ 	.short	0x0101
        /*05b2*/ 	.byte	0xff
	.zero		1


	//   ....[77]....
        /*05b4*/ 	.word	0x00005d00
        /*05b8*/ 	.word	0x00000003
        /*05bc*/ 	.word	0x00000050
        /*05c0*/ 	.short	0x010a
        /*05c2*/ 	.byte	0xff
	.zero		1


	//   ....[78]....
        /*05c4*/ 	.word	0x00005d10
        /*05c8*/ 	.word	0x00000043
        /*05cc*/ 	.word	0x000000a0
        /*05d0*/ 	.short	0x010a
        /*05d2*/ 	.byte	0xff
	.zero		1


	//   ....[79]....
        /*05d4*/ 	.word	0x00005e90
        /*05d8*/ 	.word	0x00000003
        /*05dc*/ 	.word	0x00000050
        /*05e0*/ 	.short	0x010a
        /*05e2*/ 	.byte	0xff
	.zero		1


	//   ....[80]....
        /*05e4*/ 	.word	0x00005f40
        /*05e8*/ 	.word	0x00000043
        /*05ec*/ 	.word	0x000000a0
        /*05f0*/ 	.short	0x010a
        /*05f2*/ 	.byte	0xff
	.zero		1


	//   ....[81]....
        /*05f4*/ 	.word	0x00006290
        /*05f8*/ 	.word	0x000000ff
        /*05fc*/ 	.word	0x00000000
        /*0600*/ 	.short	0x0101
        /*0602*/ 	.byte	0x04
	.zero		1


	//   ....[82]....
        /*0604*/ 	.word	0x00006530
        /*0608*/ 	.word	0x00000000
        /*060c*/ 	.word	0x00000000
        /*0610*/ 	.short	0x0101
        /*0612*/ 	.byte	0xff
	.zero		1


	//   ....[83]....
        /*0614*/ 	.word	0x000067d0
        /*0618*/ 	.word	0x00000002
        /*061c*/ 	.word	0x000000f0
        /*0620*/ 	.short	0x010a
        /*0622*/ 	.byte	0xff
	.zero		1


	//   ....[84]....
        /*0624*/ 	.word	0x00006830
        /*0628*/ 	.word	0x00000002
        /*062c*/ 	.word	0x00000028
        /*0630*/ 	.short	0x010a
        /*0632*/ 	.byte	0xff
	.zero		1


	//   ....[85]....
        /*0634*/ 	.word	0x00006890
        /*0638*/ 	.word	0x00000002
        /*063c*/ 	.word	0x00000028
        /*0640*/ 	.short	0x010a
        /*0642*/ 	.byte	0xff
	.zero		1


	//   ....[86]....
        /*0644*/ 	.word	0x000068e0
        /*0648*/ 	.word	0x00000002
        /*064c*/ 	.word	0x00000080
        /*0650*/ 	.short	0x010a
        /*0652*/ 	.byte	0xff
	.zero		1


	//   ....[87]....
        /*0654*/ 	.word	0x00006940
        /*0658*/ 	.word	0x00000000
        /*065c*/ 	.word	0x00000000
        /*0660*/ 	.short	0x010a
        /*0662*/ 	.byte	0xff
	.zero		1


	//   ....[88]....
        /*0664*/ 	.word	0x000069a0
        /*0668*/ 	.word	0x00000000
        /*066c*/ 	.word	0x00000000
        /*0670*/ 	.short	0x010a
        /*0672*/ 	.byte	0xff
	.zero		1


	//   ....[89]....
        /*0674*/ 	.word	0x00006a00
        /*0678*/ 	.word	0x00000000
        /*067c*/ 	.word	0x00000000
        /*0680*/ 	.short	0x010a
        /*0682*/ 	.byte	0xff
	.zero		1


	//   ....[90]....
        /*0684*/ 	.word	0x00006a60
        /*0688*/ 	.word	0x00000000
        /*068c*/ 	.word	0x00000000
        /*0690*/ 	.short	0x010a
        /*0692*/ 	.byte	0xff
	.zero		1


	//   ....[91]....
        /*0694*/ 	.word	0x00006ab0
        /*0698*/ 	.word	0x00000000
        /*069c*/ 	.word	0x000000e0
        /*06a0*/ 	.short	0x010a
        /*06a2*/ 	.byte	0xff
	.zero		1


	//   ....[92]....
        /*06a4*/ 	.word	0x00006b10
        /*06a8*/ 	.word	0x00000000
        /*06ac*/ 	.word	0x00000090
        /*06b0*/ 	.short	0x010a
        /*06b2*/ 	.byte	0xff
	.zero		1


	//   ....[93]....
        /*06b4*/ 	.word	0x00006b60
        /*06b8*/ 	.word	0x00000000
        /*06bc*/ 	.word	0x00000080
        /*06c0*/ 	.short	0x010a
        /*06c2*/ 	.byte	0xff
	.zero		1


	//   ....[94]....
        /*06c4*/ 	.word	0x00006bc0
        /*06c8*/ 	.word	0x00000000
        /*06cc*/ 	.word	0x00000090
        /*06d0*/ 	.short	0x010a
        /*06d2*/ 	.byte	0xff
	.zero		1


	//   ....[95]....
        /*06d4*/ 	.word	0x00006c10
        /*06d8*/ 	.word	0x00000000
        /*06dc*/ 	.word	0x00000080
        /*06e0*/ 	.short	0x010a
        /*06e2*/ 	.byte	0xff
	.zero		1


	//   ....[96]....
        /*06e4*/ 	.word	0x00006c70
        /*06e8*/ 	.word	0x00000002
        /*06ec*/ 	.word	0x000000c0
        /*06f0*/ 	.short	0x010a
        /*06f2*/ 	.byte	0xff
	.zero		1


	//   ....[97]....
        /*06f4*/ 	.word	0x00006cd0
        /*06f8*/ 	.word	0x00000000
        /*06fc*/ 	.word	0x00000000
        /*0700*/ 	.short	0x010a
        /*0702*/ 	.byte	0xff
	.zero		1


	//   ....[98]....
        /*0704*/ 	.word	0x00006d30
        /*0708*/ 	.word	0x00000000
        /*070c*/ 	.word	0x00000000
        /*0710*/ 	.short	0x010a
        /*0712*/ 	.byte	0xff
	.zero		1


	//   ....[99]....
        /*0714*/ 	.word	0x00006d90
        /*0718*/ 	.word	0x00000000
        /*071c*/ 	.word	0x00000000
        /*0720*/ 	.short	0x010a
        /*0722*/ 	.byte	0xff
	.zero		1


	//   ....[100]....
        /*0724*/ 	.word	0x00006df0
        /*0728*/ 	.word	0x00000000
        /*072c*/ 	.word	0x00000000
        /*0730*/ 	.short	0x010a
        /*0732*/ 	.byte	0xff
	.zero		1


	//   ....[101]....
        /*0734*/ 	.word	0x00006e50
        /*0738*/ 	.word	0x00000000
        /*073c*/ 	.word	0x00000000
        /*0740*/ 	.short	0x010a
        /*0742*/ 	.byte	0xff
	.zero		1


	//   ....[102]....
        /*0744*/ 	.word	0x00006ea0
        /*0748*/ 	.word	0x00000000
        /*074c*/ 	.word	0x00000080
        /*0750*/ 	.short	0x010a
        /*0752*/ 	.byte	0xff
	.zero		1


	//   ....[103]....
        /*0754*/ 	.word	0x00006f00
        /*0758*/ 	.word	0x00000000
        /*075c*/ 	.word	0x00000078
        /*0760*/ 	.short	0x010a
        /*0762*/ 	.byte	0xff
	.zero		1


	//   ....[104]....
        /*0764*/ 	.word	0x00006f60
        /*0768*/ 	.word	0x00000000
        /*076c*/ 	.word	0x00000060
        /*0770*/ 	.short	0x010a
        /*0772*/ 	.byte	0xff
	.zero		1


	//   ....[105]....
        /*0774*/ 	.word	0x00006fc0
        /*0778*/ 	.word	0x00000000
        /*077c*/ 	.word	0x00000000
        /*0780*/ 	.short	0x010a
        /*0782*/ 	.byte	0xff
	.zero		1


	//   ....[106]....
        /*0784*/ 	.word	0x00007010
        /*0788*/ 	.word	0x00000000
        /*078c*/ 	.word	0x00000080
        /*0790*/ 	.short	0x010a
        /*0792*/ 	.byte	0xff
	.zero		1


	//   ....[107]....
        /*0794*/ 	.word	0x00007060
        /*0798*/ 	.word	0x00000003
        /*079c*/ 	.word	0x00000050
        /*07a0*/ 	.short	0x010a
        /*07a2*/ 	.byte	0xff
	.zero		1


	//   ....[108]....
        /*07a4*/ 	.word	0x000070b0
        /*07a8*/ 	.word	0x00000043
        /*07ac*/ 	.word	0x000000a0
        /*07b0*/ 	.short	0x010a
        /*07b2*/ 	.byte	0xff
	.zero		1


	//----- nvinfo : EIATTR_NUM_MBARRIERS
	.align		4
.L_47:
        /*07b4*/ 	.byte	0x03, 0x38
        /*07b6*/ 	.short	0x0020


	//----- nvinfo : EIATTR_EXIT_INSTR_OFFSETS
	.align		4
        /*07b8*/ 	.byte	0x04, 0x1c
        /*07ba*/ 	.short	(.L_49 - .L_48)


	//   ....[0]....
.L_48:
        /*07bc*/ 	.word	0x00002a10


	//   ....[1]....
        /*07c0*/ 	.word	0x00002f00


	//   ....[2]....
        /*07c4*/ 	.word	0x00002f60


	//   ....[3]....
        /*07c8*/ 	.word	0x00004360


	//   ....[4]....
        /*07cc*/ 	.word	0x00004fa0


	//   ....[5]....
        /*07d0*/ 	.word	0x00004fe0


	//   ....[6]....
        /*07d4*/ 	.word	0x000066e0


	//   ....[7]....
        /*07d8*/ 	.word	0x00006760


	//   ....[8]....
        /*07dc*/ 	.word	0x00006790


	//   ....[9]....
        /*07e0*/ 	.word	0x000067c0


	//----- nvinfo : EIATTR_MAX_THREADS
	.align		4
.L_49:
        /*07e4*/ 	.byte	0x04, 0x05
        /*07e6*/ 	.short	(.L_51 - .L_50)
.L_50:
        /*07e8*/ 	.word	0x00000100
        /*07ec*/ 	.word	0x00000001
        /*07f0*/ 	.word	0x00000001


	//----- nvinfo : EIATTR_CRS_STACK_SIZE
	.align		4
.L_51:
        /*07f4*/ 	.byte	0x04, 0x1e
        /*07f6*/ 	.short	(.L_53 - .L_52)
.L_52:
        /*07f8*/ 	.word	0x00000000


	//----- nvinfo : EIATTR_CBANK_PARAM_SIZE
	.align		4
.L_53:
        /*07fc*/ 	.byte	0x03, 0x19
        /*07fe*/ 	.short	0x0800


	//----- nvinfo : EIATTR_PARAM_CBANK
	.align		4
        /*0800*/ 	.byte	0x04, 0x0a
        /*0802*/ 	.short	(.L_55 - .L_54)
	.align		4
.L_54:
        /*0804*/ 	.word	index@(.nv.constant0._ZN7cutlass13device_kernelINS_4gemm6kernel13GemmUniversalIN4cute5tupleIJiiiiEEENS1_10collective13CollectiveMmaINS1_35MainloopSm100TmaUmmaWarpSpecializedILi5ELi2ELi4ENS5_IJNS4_1CILi1EEESB_SB_EEEEENS5_IJNSA_ILi64EEENSA_ILi16EEENSA_ILi256EEEEEENS_6half_tENS5_IJlSB_lEEESI_SJ_NS4_8TiledMMAINS4_8MMA_AtomIJNS4_20SM100_MMA_F16BF16_SSISI_SI_fLi64ELi16ELNS4_4UMMA5MajorE0ELSO_0ELNSN_7ScaleInE0ELSP_0EEEEEENS4_6LayoutISC_NS5_IJNSA_ILi0EEEST_ST_EEEEENS5_IJNS4_10UnderscoreESW_SW_EEEEENS4_13SM90_TMA_LOADENS4_14ComposedLayoutINS4_7SwizzleILi3ELi4ELi3EEENS4_18smem_ptr_flag_bitsILi16EEENSS_INS5_IJNSA_ILi8EEESE_EEENS5_IJSE_SB_EEEEEEEvNS4_8identityESZ_S19_vS1A_EENS_8epilogue10collective18CollectiveEpilogueINS1C_23Sm100TmaWarpSpecializedILi2ELi1ELi8ELb1ELb0EEEJSH_NS5_IJNSS_ISE_SB_EENSS_ISF_SB_EEEEESI_SJ_SI_SJ_NS1C_6fusion15FusionCallbacksIS1G_NS1K_17LinearCombinationISI_fSI_fLNS_15FloatRoundStyleE2EEESH_S1J_JEEENS4_5SM1004TMEM4LOAD26SM100_TMEM_LOAD_16dp256b2xESZ_NS10_INS11_ILi1ELi4ELi3EEES14_NSS_INS5_IJS15_SF_EEENS5_IJSF_SB_EEEEEEENS4_17SM75_U32x4_LDSM_NENS4_14SM90_TMA_STOREES1Y_NS4_17SM90_U32x4_STSM_NENS4_39AutoVectorizingCopyWithAssumedAlignmentILi128EEEEEEvvEEEEvNT_6ParamsE)
        /*0808*/ 	.short	0x0380
        /*080a*/ 	.short	0x0800


	//----- nvinfo : EIATTR_SW_WAR
	.align		4
.L_55:
        /*080c*/ 	.byte	0x04, 0x36
        /*080e*/ 	.short	(.L_57 - .L_56)
.L_56:
        /*0810*/ 	.word	0x00000008
.L_57:


//--------------------- .nv.callgraph             --------------------------
	.section	.nv.callgraph,"",@"SHT_CUDA_CALLGRAPH"
	.align	4
	.sectionentsize	8
	.align		4
        /*0000*/ 	.word	0x00000000
	.align		4
        /*0004*/ 	.word	0xffffffff
	.align		4
        /*0008*/ 	.word	index@(_ZN7cutlass13device_kernelINS_4gemm6kernel13GemmUniversalIN4cute5tupleIJiiiiEEENS1_10collective13CollectiveMmaINS1_35MainloopSm100TmaUmmaWarpSpecializedILi5ELi2ELi4ENS5_IJNS4_1CILi1EEESB_SB_EEEEENS5_IJNSA_ILi64EEENSA_ILi16EEENSA_ILi256EEEEEENS_6half_tENS5_IJlSB_lEEESI_SJ_NS4_8TiledMMAINS4_8MMA_AtomIJNS4_20SM100_MMA_F16BF16_SSISI_SI_fLi64ELi16ELNS4_4UMMA5MajorE0ELSO_0ELNSN_7ScaleInE0ELSP_0EEEEEENS4_6LayoutISC_NS5_IJNSA_ILi0EEEST_ST_EEEEENS5_IJNS4_10UnderscoreESW_SW_EEEEENS4_13SM90_TMA_LOADENS4_14ComposedLayoutINS4_7SwizzleILi3ELi4ELi3EEENS4_18smem_ptr_flag_bitsILi16EEENSS_INS5_IJNSA_ILi8EEESE_EEENS5_IJSE_SB_EEEEEEEvNS4_8identityESZ_S19_vS1A_EENS_8epilogue10collective18CollectiveEpilogueINS1C_23Sm100TmaWarpSpecializedILi2ELi1ELi8ELb1ELb0EEEJSH_NS5_IJNSS_ISE_SB_EENSS_ISF_SB_EEEEESI_SJ_SI_SJ_NS1C_6fusion15FusionCallbacksIS1G_NS1K_17LinearCombinationISI_fSI_fLNS_15FloatRoundStyleE2EEESH_S1J_JEEENS4_5SM1004TMEM4LOAD26SM100_TMEM_LOAD_16dp256b2xESZ_NS10_INS11_ILi1ELi4ELi3EEES14_NSS_INS5_IJS15_SF_EEENS5_IJSF_SB_EEEEEEENS4_17SM75_U32x4_LDSM_NENS4_14SM90_TMA_STOREES1Y_NS4_17SM90_U32x4_STSM_NENS4_39AutoVectorizingCopyWithAssumedAlignmentILi128EEEEEEvvEEEEvNT_6ParamsE)
	.align		4
        /*000c*/ 	.word	index@(__assertfail)
	.align		4
        /*0010*/ 	.word	0x00000000
	.align		4
        /*0014*/ 	.word	0xfffffffe
	.align		4
        /*0018*/ 	.word	0x00000000
	.align		4
        /*001c*/ 	.word	0xfffffffd
	.align		4
        /*0020*/ 	.word	0x00000000
	.align		4
        /*0024*/ 	.word	0xfffffffc


//--------------------- .nv.constant4             --------------------------
	.section	.nv.constant4,"a",@progbits
	.align	8
	.align		8
.nv.constant4:
        /*0000*/ 	.dword	__assertfail
	.align		8
        /*0008*/ 	.dword	__unnamed_1
	.align		8
        /*0010*/ 	.dword	__unnamed_2
	.align		8
        /*0018*/ 	.dword	_ZN40_INTERNAL_caca73b2_4_k_cu_622ff9bb_135494cuda3std3__45__cpo5beginE
	.align		8
        /*0020*/ 	.dword	_ZN40_INTERNAL_caca73b2_4_k_cu_622ff9bb_135494cuda3std3__45__cpo3endE
	.align		8
        /*0028*/ 	.dword	_ZN40_INTERNAL_caca73b2_4_k_cu_622ff9bb_135494cuda3std3__45__cpo6cbeginE
	.align		8
        /*0030*/ 	.dword	_ZN40_INTERNAL_caca73b2_4_k_cu_622ff9bb_135494cuda3std3__45__cpo4cendE
	.align		8
        /*0038*/ 	.dword	_ZN40_INTERNAL_caca73b2_4_k_cu_622ff9bb_135494cuda3std3__442_GLOBAL__N__caca73b2_4_k_cu_622ff9bb_135496ignoreE
	.align		8
        /*0040*/ 	.dword	_ZN40_INTERNAL_caca73b2_4_k_cu_622ff9bb_135494cuda3std3__419piecewise_constructE
	.align		8
        /*0048*/ 	.dword	_ZN40_INTERNAL_caca73b2_4_k_cu_622ff9bb_135494cuda3std3__48in_placeE
	.align		8
        /*0050*/ 	.dword	_ZN40_INTERNAL_caca73b2_4_k_cu_622ff9bb_135494cuda3std6ranges3__45__cpo4swapE
	.align		8
        /*0058*/ 	.dword	_ZN40_INTERNAL_caca73b2_4_k_cu_622ff9bb_135494cuda3std6ranges3__45__cpo9iter_moveE
	.align		8
        /*0060*/ 	.dword	_ZN40_INTERNAL_caca73b2_4_k_cu_622ff9bb_135494cute7productE
	.align		8
        /*0068*/ 	.dword	_ZN40_INTERNAL_caca73b2_4_k_cu_622ff9bb_135494cute1_E
	.align		8
        /*0070*/ 	.dword	$str$25
	.align		8
        /*0078*/ 	.dword	$str$26
	.align		8
        /*0080*/ 	.dword	$str$27
	.align		8
        /*0088*/ 	.dword	$str$28


//--------------------- .text._ZN7cutlass13device_kernelINS_4gemm6kernel13GemmUniversalIN4cute5tupleIJiiiiEEENS1_10collective13CollectiveMmaINS1_35MainloopSm100TmaUmmaWarpSpecializedILi5ELi2ELi4ENS5_IJNS4_1CILi1EEESB_SB_EEEEENS5_IJNSA_ILi64EEENSA_ILi16EEENSA_ILi256EEEEEENS_6half_tENS5_IJlSB_lEEESI_SJ_NS4_8TiledMMAINS4_8MMA_AtomIJNS4_20SM100_MMA_F16BF16_SSISI_SI_fLi64ELi16ELNS4_4UMMA5MajorE0ELSO_0ELNSN_7ScaleInE0ELSP_0EEEEEENS4_6LayoutISC_NS5_IJNSA_ILi0EEEST_ST_EEEEENS5_IJNS4_10UnderscoreESW_SW_EEEEENS4_13SM90_TMA_LOADENS4_14ComposedLayoutINS4_7SwizzleILi3ELi4ELi3EEENS4_18smem_ptr_flag_bitsILi16EEENSS_INS5_IJNSA_ILi8EEESE_EEENS5_IJSE_SB_EEEEEEEvNS4_8identityESZ_S19_vS1A_EENS_8epilogue10collective18CollectiveEpilogueINS1C_23Sm100TmaWarpSpecializedILi2ELi1ELi8ELb1ELb0EEEJSH_NS5_IJNSS_ISE_SB_EENSS_ISF_SB_EEEEESI_SJ_SI_SJ_NS1C_6fusion15FusionCallbacksIS1G_NS1K_17LinearCombinationISI_fSI_fLNS_15FloatRoundStyleE2EEESH_S1J_JEEENS4_5SM1004TMEM4LOAD26SM100_TMEM_LOAD_16dp256b2xESZ_NS10_INS11_ILi1ELi4ELi3EEES14_NSS_INS5_IJS15_SF_EEENS5_IJSF_SB_EEEEEEENS4_17SM75_U32x4_LDSM_NENS4_14SM90_TMA_STOREES1Y_NS4_17SM90_U32x4_STSM_NENS4_39AutoVectorizingCopyWithAssumedAlignmentILi128EEEEEEvvEEEEvNT_6ParamsE --------------------------
	.section	.text._ZN7cutlass13device_kernelINS_4gemm6kernel13GemmUniversalIN4cute5tupleIJiiiiEEENS1_10collective13CollectiveMmaINS1_35MainloopSm100TmaUmmaWarpSpecializedILi5ELi2ELi4ENS5_IJNS4_1CILi1EEESB_SB_EEEEENS5_IJNSA_ILi64EEENSA_ILi16EEENSA_ILi256EEEEEENS_6half_tENS5_IJlSB_lEEESI_SJ_NS4_8TiledMMAINS4_8MMA_AtomIJNS4_20SM100_MMA_F16BF16_SSISI_SI_fLi64ELi16ELNS4_4UMMA5MajorE0ELSO_0ELNSN_7ScaleInE0ELSP_0EEEEEENS4_6LayoutISC_NS5_IJNSA_ILi0EEEST_ST_EEEEENS5_IJNS4_10UnderscoreESW_SW_EEEEENS4_13SM90_TMA_LOADENS4_14ComposedLayoutINS4_7SwizzleILi3ELi4ELi3EEENS4_18smem_ptr_flag_bitsILi16EEENSS_INS5_IJNSA_ILi8EEESE_EEENS5_IJSE_SB_EEEEEEEvNS4_8identityESZ_S19_vS1A_EENS_8epilogue10collective18CollectiveEpilogueINS1C_23Sm100TmaWarpSpecializedILi2ELi1ELi8ELb1ELb0EEEJSH_NS5_IJNSS_ISE_SB_EENSS_ISF_SB_EEEEESI_SJ_SI_SJ_NS1C_6fusion15FusionCallbacksIS1G_NS1K_17LinearCombinationISI_fSI_fLNS_15FloatRoundStyleE2EEESH_S1J_JEEENS4_5SM1004TMEM4LOAD26SM100_TMEM_LOAD_16dp256b2xESZ_NS10_INS11_ILi1ELi4ELi3EEES14_NSS_INS5_IJS15_SF_EEENS5_IJSF_SB_EEEEEEENS4_17SM75_U32x4_LDSM_NENS4_14SM90_TMA_STOREES1Y_NS4_17SM90_U32x4_STSM_NENS4_39AutoVectorizingCopyWithAssumedAlignmentILi128EEEEEEvvEEEEvNT_6ParamsE,"ax",@progbits
	.align	128
.text._ZN7cutlass13device_kernelINS_4gemm6kernel13GemmUniversalIN4cute5tupleIJiiiiEEENS1_10collective13CollectiveMmaINS1_35MainloopSm100TmaUmmaWarpSpecializedILi5ELi2ELi4ENS5_IJNS4_1CILi1EEESB_SB_EEEEENS5_IJNSA_ILi64EEENSA_ILi16EEENSA_ILi256EEEEEENS_6half_tENS5_IJlSB_lEEESI_SJ_NS4_8TiledMMAINS4_8MMA_AtomIJNS4_20SM100_MMA_F16BF16_SSISI_SI_fLi64ELi16ELNS4_4UMMA5MajorE0ELSO_0ELNSN_7ScaleInE0ELSP_0EEEEEENS4_6LayoutISC_NS5_IJNSA_ILi0EEEST_ST_EEEEENS5_IJNS4_10UnderscoreESW_SW_EEEEENS4_13SM90_TMA_LOADENS4_14ComposedLayoutINS4_7SwizzleILi3ELi4ELi3EEENS4_18smem_ptr_flag_bitsILi16EEENSS_INS5_IJNSA_ILi8EEESE_EEENS5_IJSE_SB_EEEEEEEvNS4_8identityESZ_S19_vS1A_EENS_8epilogue10collective18CollectiveEpilogueINS1C_23Sm100TmaWarpSpecializedILi2ELi1ELi8ELb1ELb0EEEJSH_NS5_IJNSS_ISE_SB_EENSS_ISF_SB_EEEEESI_SJ_SI_SJ_NS1C_6fusion15FusionCallbacksIS1G_NS1K_17LinearCombinationISI_fSI_fLNS_15FloatRoundStyleE2EEESH_S1J_JEEENS4_5SM1004TMEM4LOAD26SM100_TMEM_LOAD_16dp256b2xESZ_NS10_INS11_ILi1ELi4ELi3EEES14_NSS_INS5_IJS15_SF_EEENS5_IJSF_SB_EEEEEEENS4_17SM75_U32x4_LDSM_NENS4_14SM90_TMA_STOREES1Y_NS4_17SM90_U32x4_STSM_NENS4_39AutoVectorizingCopyWithAssumedAlignmentILi128EEEEEEvvEEEEvNT_6ParamsE:
        .type           _ZN7cutlass13device_kernelINS_4gemm6kernel13GemmUniversalIN4cute5tupleIJiiiiEEENS1_10collective13CollectiveMmaINS1_35MainloopSm100TmaUmmaWarpSpecializedILi5ELi2ELi4ENS5_IJNS4_1CILi1EEESB_SB_EEEEENS5_IJNSA_ILi64EEENSA_ILi16EEENSA_ILi256EEEEEENS_6half_tENS5_IJlSB_lEEESI_SJ_NS4_8TiledMMAINS4_8MMA_AtomIJNS4_20SM100_MMA_F16BF16_SSISI_SI_fLi64ELi16ELNS4_4UMMA5MajorE0ELSO_0ELNSN_7ScaleInE0ELSP_0EEEEEENS4_6LayoutISC_NS5_IJNSA_ILi0EEEST_ST_EEEEENS5_IJNS4_10UnderscoreESW_SW_EEEEENS4_13SM90_TMA_LOADENS4_14ComposedLayoutINS4_7SwizzleILi3ELi4ELi3EEENS4_18smem_ptr_flag_bitsILi16EEENSS_INS5_IJNSA_ILi8EEESE_EEENS5_IJSE_SB_EEEEEEEvNS4_8identityESZ_S19_vS1A_EENS_8epilogue10collective18CollectiveEpilogueINS1C_23Sm100TmaWarpSpecializedILi2ELi1ELi8ELb1ELb0EEEJSH_NS5_IJNSS_ISE_SB_EENSS_ISF_SB_EEEEESI_SJ_SI_SJ_NS1C_6fusion15FusionCallbacksIS1G_NS1K_17LinearCombinationISI_fSI_fLNS_15FloatRoundStyleE2EEESH_S1J_JEEENS4_5SM1004TMEM4LOAD26SM100_TMEM_LOAD_16dp256b2xESZ_NS10_INS11_ILi1ELi4ELi3EEES14_NSS_INS5_IJS15_SF_EEENS5_IJSF_SB_EEEEEEENS4_17SM75_U32x4_LDSM_NENS4_14SM90_TMA_STOREES1Y_NS4_17SM90_U32x4_STSM_NENS4_39AutoVectorizingCopyWithAssumedAlignmentILi128EEEEEEvvEEEEvNT_6ParamsE,@function
        .size           _ZN7cutlass13device_kernelINS_4gemm6kernel13GemmUniversalIN4cute5tupleIJiiiiEEENS1_10collective13CollectiveMmaINS1_35MainloopSm100TmaUmmaWarpSpecializedILi5ELi2ELi4ENS5_IJNS4_1CILi1EEESB_SB_EEEEENS5_IJNSA_ILi64EEENSA_ILi16EEENSA_ILi256EEEEEENS_6half_tENS5_IJlSB_lEEESI_SJ_NS4_8TiledMMAINS4_8MMA_AtomIJNS4_20SM100_MMA_F16BF16_SSISI_SI_fLi64ELi16ELNS4_4UMMA5MajorE0ELSO_0ELNSN_7ScaleInE0ELSP_0EEEEEENS4_6LayoutISC_NS5_IJNSA_ILi0EEEST_ST_EEEEENS5_IJNS4_10UnderscoreESW_SW_EEEEENS4_13SM90_TMA_LOADENS4_14ComposedLayoutINS4_7SwizzleILi3ELi4ELi3EEENS4_18smem_ptr_flag_bitsILi16EEENSS_INS5_IJNSA_ILi8EEESE_EEENS5_IJSE_SB_EEEEEEEvNS4_8identityESZ_S19_vS1A_EENS_8epilogue10collective18CollectiveEpilogueINS1C_23Sm100TmaWarpSpecializedILi2ELi1ELi8ELb1ELb0EEEJSH_NS5_IJNSS_ISE_SB_EENSS_ISF_SB_EEEEESI_SJ_SI_SJ_NS1C_6fusion15FusionCallbacksIS1G_NS1K_17LinearCombinationISI_fSI_fLNS_15FloatRoundStyleE2EEESH_S1J_JEEENS4_5SM1004TMEM4LOAD26SM100_TMEM_LOAD_16dp256b2xESZ_NS10_INS11_ILi1ELi4ELi3EEES14_NSS_INS5_IJS15_SF_EEENS5_IJSF_SB_EEEEEEENS4_17SM75_U32x4_LDSM_NENS4_14SM90_TMA_STOREES1Y_NS4_17SM90_U32x4_STSM_NENS4_39AutoVectorizingCopyWithAssumedAlignmentILi128EEEEEEvvEEEEvNT_6ParamsE,(.L_x_144 - _ZN7cutlass13device_kernelINS_4gemm6kernel13GemmUniversalIN4cute5tupleIJiiiiEEENS1_10collective13CollectiveMmaINS1_35MainloopSm100TmaUmmaWarpSpecializedILi5ELi2ELi4ENS5_IJNS4_1CILi1EEESB_SB_EEEEENS5_IJNSA_ILi64EEENSA_ILi16EEENSA_ILi256EEEEEENS_6half_tENS5_IJlSB_lEEESI_SJ_NS4_8TiledMMAINS4_8MMA_AtomIJNS4_20SM100_MMA_F16BF16_SSISI_SI_fLi64ELi16ELNS4_4UMMA5MajorE0ELSO_0ELNSN_7ScaleInE0ELSP_0EEEEEENS4_6LayoutISC_NS5_IJNSA_ILi0EEEST_ST_EEEEENS5_IJNS4_10UnderscoreESW_SW_EEEEENS4_13SM90_TMA_LOADENS4_14ComposedLayoutINS4_7SwizzleILi3ELi4ELi3EEENS4_18smem_ptr_flag_bitsILi16EEENSS_INS5_IJNSA_ILi8EEESE_EEENS5_IJSE_SB_EEEEEEEvNS4_8identityESZ_S19_vS1A_EENS_8epilogue10collective18CollectiveEpilogueINS1C_23Sm100TmaWarpSpecializedILi2ELi1ELi8ELb1ELb0EEEJSH_NS5_IJNSS_ISE_SB_EENSS_ISF_SB_EEEEESI_SJ_SI_SJ_NS1C_6fusion15FusionCallbacksIS1G_NS1K_17LinearCombinationISI_fSI_fLNS_15FloatRoundStyleE2EEESH_S1J_JEEENS4_5SM1004TMEM4LOAD26SM100_TMEM_LOAD_16dp256b2xESZ_NS10_INS11_ILi1ELi4ELi3EEES14_NSS_INS5_IJS15_SF_EEENS5_IJSF_SB_EEEEEEENS4_17SM75_U32x4_LDSM_NENS4_14SM90_TMA_STOREES1Y_NS4_17SM90_U32x4_STSM_NENS4_39AutoVectorizingCopyWithAssumedAlignmentILi128EEEEEEvvEEEEvNT_6ParamsE)
        .other          _ZN7cutlass13device_kernelINS_4gemm6kernel13GemmUniversalIN4cute5tupleIJiiiiEEENS1_10collective13CollectiveMmaINS1_35MainloopSm100TmaUmmaWarpSpecializedILi5ELi2ELi4ENS5_IJNS4_1CILi1EEESB_SB_EEEEENS5_IJNSA_ILi64EEENSA_ILi16EEENSA_ILi256EEEEEENS_6half_tENS5_IJlSB_lEEESI_SJ_NS4_8TiledMMAINS4_8MMA_AtomIJNS4_20SM100_MMA_F16BF16_SSISI_SI_fLi64ELi16ELNS4_4UMMA5MajorE0ELSO_0ELNSN_7ScaleInE0ELSP_0EEEEEENS4_6LayoutISC_NS5_IJNSA_ILi0EEEST_ST_EEEEENS5_IJNS4_10UnderscoreESW_SW_EEEEENS4_13SM90_TMA_LOADENS4_14ComposedLayoutINS4_7SwizzleILi3ELi4ELi3EEENS4_18smem_ptr_flag_bitsILi16EEENSS_INS5_IJNSA_ILi8EEESE_EEENS5_IJSE_SB_EEEEEEEvNS4_8identityESZ_S19_vS1A_EENS_8epilogue10collective18CollectiveEpilogueINS1C_23Sm100TmaWarpSpecializedILi2ELi1ELi8ELb1ELb0EEEJSH_NS5_IJNSS_ISE_SB_EENSS_ISF_SB_EEEEESI_SJ_SI_SJ_NS1C_6fusion15FusionCallbacksIS1G_NS1K_17LinearCombinationISI_fSI_fLNS_15FloatRoundStyleE2EEESH_S1J_JEEENS4_5SM1004TMEM4LOAD26SM100_TMEM_LOAD_16dp256b2xESZ_NS10_INS11_ILi1ELi4ELi3EEES14_NSS_INS5_IJS15_SF_EEENS5_IJSF_SB_EEEEEEENS4_17SM75_U32x4_LDSM_NENS4_14SM90_TMA_STOREES1Y_NS4_17SM90_U32x4_STSM_NENS4_39AutoVectorizingCopyWithAssumedAlignmentILi128EEEEEEvvEEEEvNT_6ParamsE,@"STO_CUDA_ENTRY STV_DEFAULT"
_ZN7cutlass13device_kernelINS_4gemm6kernel13GemmUniversalIN4cute5tupleIJiiiiEEENS1_10collective13CollectiveMmaINS1_35MainloopSm100TmaUmmaWarpSpecializedILi5ELi2ELi4ENS5_IJNS4_1CILi1EEESB_SB_EEEEENS5_IJNSA_ILi64EEENSA_ILi16EEENSA_ILi256EEEEEENS_6half_tENS5_IJlSB_lEEESI_SJ_NS4_8TiledMMAINS4_8MMA_AtomIJNS4_20SM100_MMA_F16BF16_SSISI_SI_fLi64ELi16ELNS4_4UMMA5MajorE0ELSO_0ELNSN_7ScaleInE0ELSP_0EEEEEENS4_6LayoutISC_NS5_IJNSA_ILi0EEEST_ST_EEEEENS5_IJNS4_10UnderscoreESW_SW_EEEEENS4_13SM90_TMA_LOADENS4_14ComposedLayoutINS4_7SwizzleILi3ELi4ELi3EEENS4_18smem_ptr_flag_bitsILi16EEENSS_INS5_IJNSA_ILi8EEESE_EEENS5_IJSE_SB_EEEEEEEvNS4_8identityESZ_S19_vS1A_EENS_8epilogue10collective18CollectiveEpilogueINS1C_23Sm100TmaWarpSpecializedILi2ELi1ELi8ELb1ELb0EEEJSH_NS5_IJNSS_ISE_SB_EENSS_ISF_SB_EEEEESI_SJ_SI_SJ_NS1C_6fusion15FusionCallbacksIS1G_NS1K_17LinearCombinationISI_fSI_fLNS_15FloatRoundStyleE2EEESH_S1J_JEEENS4_5SM1004TMEM4LOAD26SM100_TMEM_LOAD_16dp256b2xESZ_NS10_INS11_ILi1ELi4ELi3EEES14_NSS_INS5_IJS15_SF_EEENS5_IJSF_SB_EEEEEEENS4_17SM75_U32x4_LDSM_NENS4_14SM90_TMA_STOREES1Y_NS4_17SM90_U32x4_STSM_NENS4_39AutoVectorizingCopyWithAssumedAlignmentILi128EEEEEEvvEEEEvNT_6ParamsE:
[----:B------:R-:W1:Y:S01]  /*0000*/  LDC R1, c[0x0][0x37c] ;  /* 0x0000df00ff017b82 */ /* 0x000e620000000800 */
[----:B------:R-:W2:Y:S01]  /*0010*/  S2R R61, SR_TID.X ;  /* 0x00000000003d7919 */ /* 0x000ea20000002100 */
[----:B------:R-:W3:Y:S01]  /*0020*/  LDCU.64 UR8, c[0x0][0x890] ;  /* 0x00011200ff0877ac */ /* 0x000ee20008000a00 */
[----:B------:R-:W-:Y:S02]  /*0030*/  PRMT R49, RZ, 0x7610, R49 ;  /* 0x00007610ff317816 */ /* 0x000fe40000000031 */
[----:B------:R-:W-:Y:S01]  /*0040*/  ELECT P5, URZ, PT ;  /* 0x0000000000ff782f */ /* 0x000fe200038a0000 */
[----:B------:R-:W4:Y:S01]  /*0050*/  LDCU.64 UR46, c[0x0][0x358] ;  /* 0x00006b00ff2e77ac */ /* 0x000f220008000a00 */
[----:B---3--:R-:W-:-:S04]  /*0060*/  UISETP.NE.U32.AND UP0, UPT, UR8, URZ, UPT ;  /* 0x000000ff0800728c */ /* 0x008fc8000bf05070 */
[----:B------:R-:W-:Y:S01]  /*0070*/  UISETP.NE.AND.EX UP0, UPT, UR9, URZ, UPT, UP0 ;  /* 0x000000ff0900728c */ /* 0x000fe2000bf05300 */
[----:B--2---:R-:W-:-:S05]  /*0080*/  SHF.R.U32.HI R53, RZ, 0x5, R61 ;  /* 0x00000005ff357819 */ /* 0x004fca000001163d */
[----:B------:R-:W2:Y:S02]  /*0090*/  SHFL.IDX PT, R0, R53, RZ, 0x1f ;  /* 0x00001fff35007589 */ /* 0x000ea400000e0000 */
[----:B--2---:R-:W-:Y:S01]  /*00a0*/  R2UR UR10, R0 ;  /* 0x00000000000a72ca */ /* 0x004fe200000e0000 */
[----:B-1--4-:R-:W-:-:S14]  /*00b0*/  BRA.U UP0, `(.L_x_0) ;  /* 0x00000001002c7547 */ /* 0x012fdc000b800000 */
[----:B------:R-:W1:Y:S02]  /*00c0*/  LDCU.64 UR4, c[0x0][0x888] ;  /* 0x00011100ff0477ac */ /* 0x000e640008000a00 */
[----:B-1----:R-:W-:-:S04]  /*00d0*/  UISETP.NE.U32.AND UP0, UPT, UR4, URZ, UPT ;  /* 0x000000ff0400728c */ /* 0x002fc8000bf05070 */
[----:B------:R-:W-:-:S09]  /*00e0*/  UISETP.NE.AND.EX UP0, UPT, UR5, URZ, UPT, UP0 ;  /* 0x000000ff0500728c */ /* 0x000fd2000bf05300 */
[----:B------:R-:W-:Y:S05]  /*00f0*/  BRA.U !UP0, `(.L_x_1) ;  /* 0x0000000108107547 */ /* 0x000fea000b800000 */
[----:B------:R-:W1:Y:S02]  /*0100*/  LDC.64 R30, c[0x0][0x888] ;  /* 0x00022200ff1e7b82 */ /* 0x000e640000000a00 */
[----:B-1----:R1:W5:Y:S01]  /*0110*/  LDG.E R30, desc[UR46][R30.64] ;  /* 0x0000002e1e1e7981 */ /* 0x002362000c1e1900 */
[----:B------:R-:W-:Y:S01]  /*0120*/  HFMA2 R49, -RZ, RZ, 0, 5.9604644775390625e-08 ;  /* 0x00000001ff317431 */ /* 0x000fe200000001ff */
[----:B------:R-:W-:Y:S05]  /*0130*/  BRA `(.L_x_0) ;  /* 0x00000000000c7947 */ /* 0x000fea0003800000 */
.L_x_1:
[----:B------:R-:W1:Y:S01]  /*0140*/  LDCU UR4, c[0x0][0x880] ;  /* 0x00011000ff0477ac */ /* 0x000e620008000800 */
[----:B------:R-:W-:Y:S01]  /*0150*/  HFMA2 R49, -RZ, RZ, 0, 5.9604644775390625e-08 ;  /* 0x00000001ff317431 */ /* 0x000fe200000001ff */
[----:B-1----:R-:W-:-:S07]  /*0160*/  MOV R30, UR4 ;  /* 0x00000004001e7c02 */ /* 0x002fce0008000f00 */
.L_x_0:
[----:B------:R-:W2:Y:S02]  /*0170*/  LDCU.64 UR4, c[0x0][0x8b0] ;  /* 0x00011600ff0477ac */ /* 0x000ea40008000a00 */
[----:B--2---:R-:W-:-:S04]  /*0180*/  UISETP.NE.U32.AND UP0, UPT, UR4, URZ, UPT ;  /* 0x000000ff0400728c */ /* 0x004fc8000bf05070 */
[----:B------:R-:W-:-:S09]  /*0190*/  UISETP.NE.AND.EX UP0, UPT, UR5, URZ, UPT, UP0 ;  /* 0x000000ff0500728c */ /* 0x000fd2000bf05300 */
[----:B------:R-:W-:Y:S05]  /*01a0*/  BRA.U UP0, `(.L_x_2) ;  /* 0x0000000100247547 */ /* 0x000fea000b800000 */
[----:B------:R-:W2:Y:S02]  /*01b0*/  LDCU.64 UR4, c[0x0][0x8a8] ;  /* 0x00011500ff0477ac */ /* 0x000ea40008000a00 */
[----:B--2---:R-:W-:-:S04]  /*01c0*/  UISETP.NE.U32.AND UP0, UPT, UR4, URZ, UPT ;  /* 0x000000ff0400728c */ /* 0x004fc8000bf05070 */
[----:B------:R-:W-:-:S09]  /*01d0*/  UISETP.NE.AND.EX UP0, UPT, UR5, URZ, UPT, UP0 ;  /* 0x000000ff0500728c */ /* 0x000fd2000bf05300 */
[----:B------:R-:W-:Y:S05]  /*01e0*/  BRA.U !UP0, `(.L_x_3) ;  /* 0x00000001080c7547 */ /* 0x000fea000b800000 */
[----:B------:R-:W2:Y:S02]  /*01f0*/  LDC.64 R2, c[0x0][0x8a8] ;  /* 0x00022a00ff027b82 */ /* 0x000ea40000000a00 */
[----:B--2---:R2:W5:Y:S01]  /*0200*/  LDG.E R29, desc[UR46][R2.64] ;  /* 0x0000002e021d7981 */ /* 0x004562000c1e1900 */
[----:B------:R-:W-:Y:S05]  /*0210*/  BRA `(.L_x_2) ;  /* 0x0000000000087947 */ /* 0x000fea0003800000 */
.L_x_3:
[----:B------:R-:W2:Y:S02]  /*0220*/  LDCU UR4, c[0x0][0x8a0] ;  /* 0x00011400ff0477ac */ /* 0x000ea40008000800 */
[----:B--2---:R-:W-:Y:S02]  /*0230*/  MOV R29, UR4 ;  /* 0x00000004001d7c02 */ /* 0x004fe40008000f00 */
.L_x_2:
[----:B------:R-:W-:Y:S01]  /*0240*/  IMAD.U32 R0, RZ, RZ, UR10 ;  /* 0x0000000aff007e24 */ /* 0x000fe2000f8e00ff */
[----:B------:R-:W-:Y:S04]  /*0250*/  BSSY.RECONVERGENT B0, `(.L_x_4) ;  /* 0x000000c000007945 */ /* 0x000fe80003800200 */
[C---:B------:R-:W-:Y:S02]  /*0260*/  ISETP.NE.OR P1, PT, R0.reuse, 0x1, !P5 ;  /* 0x000000010000780c */ /* 0x040fe40006f25670 */
[----:B------:R-:W-:-:S11]  /*0270*/  ISETP.NE.OR P0, PT, R0, 0x3, !P5 ;  /* 0x000000030000780c */ /* 0x000fd60006f05670 */
[----:B------:R-:W-:Y:S05]  /*0280*/  @P1 BRA `(.L_x_5) ;  /* 0x0000000000201947 */ /* 0x000fea0003800000 */
[----:B------:R-:W3:Y:S02]  /*0290*/  LDCU.64 UR4, c[0x0][0x348] ;  /* 0x00006900ff0477ac */ /* 0x000ee40008000a00 */
[----:B---3--:R-:W-:Y:S02]  /*02a0*/  UIADD3 UR6, UP1, UPT, UR4, 0x80, URZ ;  /* 0x0000008004067890 */ /* 0x008fe4000ff3e0ff */
[----:B------:R-:W-:Y:S02]  /*02b0*/  UIADD3 UR4, UP0, UPT, UR4, 0x180, URZ ;  /* 0x0000018004047890 */ /* 0x000fe4000ff1e0ff */
[----:B------:R-:W-:Y:S02]  /*02c0*/  UIADD3.X UR7, UPT, UPT, URZ, UR5, URZ, UP1, !UPT ;  /* 0x00000005ff077290 */ /* 0x000fe40008ffe4ff */
[----:B------:R-:W-:-:S07]  /*02d0*/  UIADD3.X UR5, UPT, UPT, URZ, UR5, URZ, UP0, !UPT ;  /* 0x00000005ff057290 */ /* 0x000fce00087fe4ff */
[----:B------:R3:W-:Y:S02]  /*02e0*/  UTMACCTL.PF [UR6] ;  /* 0x00000000060079b9 */ /* 0x0007e40008040000 */
[----:B------:R3:W-:Y:S02]  /*02f0*/  UTMACCTL.PF [UR4] ;  /* 0x00000000040079b9 */ /* 0x0007e40008040000 */
[----:B---3--:R-:W-:Y:S01]  /*0300*/  NOP ;  /* 0x0000000000007918 */ /* 0x008fe20000000000 */
.L_x_5:
[----:B------:R-:W-:Y:S05]  /*0310*/  BSYNC.RECONVERGENT B0 ;  /* 0x0000000000007941 */ /* 0x000fea0003800200 */
.L_x_4:
[----:B------:R-:W-:Y:S04]  /*0320*/  BSSY.RECONVERGENT B0, `(.L_x_6) ;  /* 0x000000a000007945 */ /* 0x000fe80003800200 */
        /* <DEDUP_REMOVED lines=9> */
.L_x_7:
[----:B------:R-:W-:Y:S05]  /*03c0*/  BSYNC.RECONVERGENT B0 ;  /* 0x0000000000007941 */ /* 0x000fea0003800200 */
.L_x_6:
[----:B------:R-:W3:Y:S01]  /*03d0*/  LDCU.64 UR4, c[0x0][0x888] ;  /* 0x00011100ff0477ac */ /* 0x000ee20008000a00 */
[----:B------:R-:W-:Y:S02]  /*03e0*/  UISETP.EQ.U32.AND UP1, UPT, UR8, URZ, UPT ;  /* 0x000000ff0800728c */ /* 0x000fe4000bf22070 */
[----:B------:R-:W-:Y:S02]  /*03f0*/  UPLOP3.LUT UP2, UPT, UPT, UPT, UPT, 0x80, 0x8 ;  /* 0x000000000008789c */ /* 0x000fe40003f4f070 */
[----:B---3--:R-:W-:-:S04]  /*0400*/  UISETP.NE.U32.AND UP0, UPT, UR4, URZ, UPT ;  /* 0x000000ff0400728c */ /* 0x008fc8000bf05070 */
[----:B------:R-:W-:-:S04]  /*0410*/  UISETP.NE.AND.EX UP0, UPT, UR5, URZ, UPT, UP0 ;  /* 0x000000ff0500728c */ /* 0x000fc8000bf05300 */
[----:B------:R-:W-:-:S04]  /*0420*/  UISETP.EQ.OR.EX UP3, UPT, UR9, URZ, !UP0, UP1 ;  /* 0x000000ff0900728c */ /* 0x000fc8000c762710 */
[----:B------:R-:W-:-:S05]  /*0430*/  UP2UR UR38, UPR, URZ, 0x8 ;  /* 0x00000008ff267883 */ /* 0x000fca0008000000 */
[----:B------:R-:W-:Y:S07]  /*0440*/  BRA.U !UP3, `(.L_x_8) ;  /* 0x000000010b207547 */ /* 0x000fee000b800000 */
[----:B------:R-:W-:Y:S01]  /*0450*/  UISETP.NE.U32.AND UP2, UPT, UR8, URZ, UPT ;  /* 0x000000ff0800728c */ /* 0x000fe2000bf45070 */
[----:B-----5:R-:W-:Y:S01]  /*0460*/  FSETP.NEU.AND P0, PT, R30, RZ, PT ;  /* 0x000000ff1e00720b */ /* 0x020fe20003f0d000 */
[----:B------:R-:W-:Y:S02]  /*0470*/  USEL UR4, URZ, 0xffffffff, UP0 ;  /* 0xffffffffff047887 */ /* 0x000fe40008000000 */
[----:B------:R-:W-:-:S10]  /*0480*/  UISETP.NE.AND.EX UP2, UPT, UR9, URZ, UPT, UP2 ;  /* 0x000000ff0900728c */ /* 0x000fd4000bf45320 */
[----:B------:R-:W-:Y:S01]  /*0490*/  VOTEU.ANY UP1, P0 ;  /* 0x0000000000ff7886 */ /* 0x000fe20000020100 */
[----:B------:R-:W-:-:S04]  /*04a0*/  @!UP2 USEL UR4, URZ, 0xffffffff, UP1 ;  /* 0xffffffffff04a887 */ /* 0x000fc80008800000 */
[----:B------:R-:W-:-:S04]  /*04b0*/  ULOP3.LUT UR4, UR4, 0x1, URZ, 0xc0, !UPT ;  /* 0x0000000104047892 */ /* 0x000fc8000f8ec0ff */
[----:B------:R-:W-:-:S11]  /*04c0*/  UISETP.NE.U32.AND UP2, UPT, UR4, 0x1, UPT ;  /* 0x000000010400788c */ /* 0x000fd6000bf45070 */
.L_x_8:
[----:B--2---:R-:W2:Y:S01]  /*04d0*/  SHFL.IDX PT, R2, R53, RZ, 0x1f ;  /* 0x00001fff35027589 */ /* 0x004ea200000e0000 */
[----:B------:R-:W-:-:S04]  /*04e0*/  UISETP.NE.AND UP1, UPT, UR10, 0x2, UPT ;  /* 0x000000020a00788c */ /* 0x000fc8000bf25270 */
[----:B------:R-:W-:Y:S01]  /*04f0*/  USEL UR18, URZ, 0x1, UP1 ;  /* 0x00000001ff127887 */ /* 0x000fe20008800000 */
[----:B--2---:R-:W-:-:S13]  /*0500*/  ISETP.NE.AND P0, PT, R2, RZ, PT ;  /* 0x000000ff0200720c */ /* 0x004fda0003f05270 */
[----:B------:R-:W-:Y:S05]  /*0510*/  @P0 BRA `(.L_x_9) ;  /* 0x0000000000500947 */ /* 0x000fea0003800000 */
[----:B------:R-:W2:Y:S01]  /*0520*/  S2UR UR4, SR_CgaCtaId ;  /* 0x00000000000479c3 */ /* 0x000ea20000008800 */
[----:B------:R-:W-:Y:S01]  /*0530*/  UMOV UR5, 0x400 ;  /* 0x0000040000057882 */ /* 0x000fe20000000000 */
[----:B------:R-:W-:Y:S01]  /*0540*/  UMOV UR6, 0x1 ;  /* 0x0000000100067882 */ /* 0x000fe20000000000 */
[----:B------:R-:W-:Y:S01]  /*0550*/  ELECT P0, URZ, PT ;  /* 0x0000000000ff782f */ /* 0x000fe20003800000 */
[----:B------:R-:W-:-:S04]  /*0560*/  UIADD3 UR6, UPT, UPT, -UR6, 0x100000, URZ ;  /* 0x0010000006067890 */ /* 0x000fc8000fffe1ff */
[----:B------:R-:W-:Y:S02]  /*0570*/  USHF.L.U32 UR7, UR6, 0xb, URZ ;  /* 0x0000000b06077899 */ /* 0x000fe400080006ff */
[----:B------:R-:W-:Y:S02]  /*0580*/  USHF.L.U32 UR6, UR6, 0x1, URZ ;  /* 0x0000000106067899 */ /* 0x000fe400080006ff */
[----:B--2---:R-:W-:Y:S01]  /*0590*/  ULEA UR4, UR4, UR5, 0x18 ;  /* 0x0000000504047291 */ /* 0x004fe2000f8ec0ff */
[----:B------:R-:W2:Y:S11]  /*05a0*/  FENCE.VIEW.ASYNC.S ;  /* 0x00000000000073c6 */ /* 0x000eb60000000000 */
[----:B--2---:R2:W3:Y:S01]  /*05b0*/  SYNCS.EXCH.64 URZ, [UR4], UR6 ;  /* 0x0000000604ff75b2 */ /* 0x0044e20008000100 */
[----:B------:R2:W4:Y:S01]  /*05c0*/  SYNCS.EXCH.64 URZ, [UR4+0x28], UR6 ;  /* 0x0000280604ff75b2 */ /* 0x0005220008000100 */
[----:B------:R2:W1:Y:S01]  /*05d0*/  SYNCS.EXCH.64 URZ, [UR4+0x8], UR6 ;  /* 0x0000080604ff75b2 */ /* 0x0004620008000100 */
[----:B------:R2:W1:Y:S01]  /*05e0*/  SYNCS.EXCH.64 URZ, [UR4+0x30], UR6 ;  /* 0x0000300604ff75b2 */ /* 0x0004620008000100 */
[----:B------:R2:W1:Y:S01]  /*05f0*/  SYNCS.EXCH.64 URZ, [UR4+0x10], UR6 ;  /* 0x0000100604ff75b2 */ /* 0x0004620008000100 */
[----:B------:R2:W1:Y:S01]  /*0600*/  SYNCS.EXCH.64 URZ, [UR4+0x38], UR6 ;  /* 0x0000380604ff75b2 */ /* 0x0004620008000100 */
[----:B------:R2:W1:Y:S01]  /*0610*/  SYNCS.EXCH.64 URZ, [UR4+0x18], UR6 ;  /* 0x0000180604ff75b2 */ /* 0x0004620008000100 */
[----:B------:R2:W1:Y:S01]  /*0620*/  SYNCS.EXCH.64 URZ, [UR4+0x40], UR6 ;  /* 0x0000400604ff75b2 */ /* 0x0004620008000100 */
[----:B------:R2:W1:Y:S01]  /*0630*/  SYNCS.EXCH.64 URZ, [UR4+0x20], UR6 ;  /* 0x0000200604ff75b2 */ /* 0x0004620008000100 */
[----:B------:R2:W1:Y:S01]  /*0640*/  SYNCS.EXCH.64 URZ, [UR4+0x48], UR6 ;  /* 0x0000480604ff75b2 */ /* 0x0004620008000100 */
[----:B------:R-:W-:Y:S01]  /*0650*/  NOP ;  /* 0x0000000000007918 */ /* 0x000fe20000000000 */
.L_x_9:
[----:B------:R-:W2:Y:S01]  /*0660*/  SHFL.IDX PT, R2, R53, RZ, 0x1f ;  /* 0x00001fff35027589 */ /* 0x000ea200000e0000 */
[----:B------:R-:W-:Y:S01]  /*0670*/  NOP ;  /* 0x0000000000007918 */ /* 0x000fe20000000000 */
[----:B--2---:R-:W-:-:S13]  /*0680*/  ISETP.NE.AND P0, PT, R2, 0x1, PT ;  /* 0x000000010200780c */ /* 0x004fda0003f05270 */
[----:B------:R-:W-:Y:S05]  /*0690*/  @P0 BRA `(.L_x_10) ;  /* 0x0000000000480947 */ /* 0x000fea0003800000 */
[----:B------:R-:W2:Y:S01]  /*06a0*/  S2UR UR4, SR_CgaCtaId ;  /* 0x00000000000479c3 */ /* 0x000ea20000008800 */
[----:B------:R-:W-:Y:S01]  /*06b0*/  UMOV UR5, 0x400 ;  /* 0x0000040000057882 */ /* 0x000fe20000000000 */
[----:B------:R-:W-:Y:S01]  /*06c0*/  UMOV UR8, 0x20 ;  /* 0x0000002000087882 */ /* 0x000fe20000000000 */
[----:B------:R-:W-:Y:S01]  /*06d0*/  UMOV UR6, 0x80 ;  /* 0x0000008000067882 */ /* 0x000fe20000000000 */
[----:B------:R-:W-:-:S04]  /*06e0*/  UIADD3 UR8, UPT, UPT, -UR8, 0x100000, URZ ;  /* 0x0010000008087890 */ /* 0x000fc8000fffe1ff */
[----:B------:R-:W-:Y:S02]  /*06f0*/  USHF.L.U32 UR9, UR8, 0xb, URZ ;  /* 0x0000000b08097899 */ /* 0x000fe400080006ff */
[----:B------:R-:W-:Y:S02]  /*0700*/  USHF.L.U32 UR8, UR8, 0x1, URZ ;  /* 0x0000000108087899 */ /* 0x000fe400080006ff */
[----:B------:R-:W-:-:S04]  /*0710*/  UIADD3 UR6, UPT, UPT, -UR6, 0x100000, URZ ;  /* 0x0010000006067890 */ /* 0x000fc8000fffe1ff */
[----:B------:R-:W-:Y:S02]  /*0720*/  USHF.L.U32 UR7, UR6, 0xb, URZ ;  /* 0x0000000b06077899 */ /* 0x000fe400080006ff */
[----:B------:R-:W-:Y:S01]  /*0730*/  USHF.L.U32 UR6, UR6, 0x1, URZ ;  /* 0x0000000106067899 */ /* 0x000fe200080006ff */
[----:B------:R-:W-:Y:S01]  /*0740*/  ELECT P0, URZ, PT ;  /* 0x0000000000ff782f */ /* 0x000fe20003800000 */
[----:B--2---:R-:W-:Y:S01]  /*0750*/  ULEA UR4, UR4, UR5, 0x18 ;  /* 0x0000000504047291 */ /* 0x004fe2000f8ec0ff */
[----:B------:R-:W2:Y:S11]  /*0760*/  FENCE.VIEW.ASYNC.S ;  /* 0x00000000000073c6 */ /* 0x000eb60000000000 */
[----:B--2---:R2:W1:Y:S01]  /*0770*/  SYNCS.EXCH.64 URZ, [UR4+0x50], UR8 ;  /* 0x0000500804ff75b2 */ /* 0x0044620008000100 */
[----:B------:R2:W1:Y:S01]  /*0780*/  SYNCS.EXCH.64 URZ, [UR4+0x60], UR6 ;  /* 0x0000600604ff75b2 */ /* 0x0004620008000100 */
[----:B------:R2:W1:Y:S01]  /*0790*/  SYNCS.EXCH.64 URZ, [UR4+0x58], UR8 ;  /* 0x0000580804ff75b2 */ /* 0x0004620008000100 */
[----:B------:R2:W1:Y:S01]  /*07a0*/  SYNCS.EXCH.64 URZ, [UR4+0x68], UR6 ;  /* 0x0000680604ff75b2 */ /* 0x0004620008000100 */
[----:B------:R-:W-:Y:S01]  /*07b0*/  NOP ;  /* 0x0000000000007918 */ /* 0x000fe20000000000 */
.L_x_10:
[----:B------:R-:W3:Y:S01]  /*07c0*/  SHFL.IDX PT, R2, R53, RZ, 0x1f ;  /* 0x00001fff35027589 */ /* 0x000ee200000e0000 */
[----:B------:R-:W-:Y:S01]  /*07d0*/  NOP ;  /* 0x0000000000007918 */ /* 0x000fe20000000000 */
[----:B---3--:R-:W-:-:S13]  /*07e0*/  ISETP.NE.AND P0, PT, R2, 0x3, PT ;  /* 0x000000030200780c */ /* 0x008fda0003f05270 */
[----:B------:R-:W-:Y:S05]  /*07f0*/  @P0 BRA `(.L_x_11) ;  /* 0x0000000000300947 */ /* 0x000fea0003800000 */
[----:B--2---:R-:W2:Y:S01]  /*0800*/  S2UR UR6, SR_CgaCtaId ;  /* 0x00000000000679c3 */ /* 0x004ea20000008800 */
[----:B------:R-:W-:Y:S01]  /*0810*/  UMOV UR4, 0x400 ;  /* 0x0000040000047882 */ /* 0x000fe20000000000 */
[----:B------:R-:W-:Y:S01]  /*0820*/  UMOV UR5, 0x20 ;  /* 0x0000002000057882 */ /* 0x000fe20000000000 */
[----:B------:R-:W-:Y:S01]  /*0830*/  ELECT P0, URZ, PT ;  /* 0x0000000000ff782f */ /* 0x000fe20003800000 */
[----:B--2---:R-:W-:Y:S02]  /*0840*/  ULEA UR6, UR6, UR4, 0x18 ;  /* 0x0000000406067291 */ /* 0x004fe4000f8ec0ff */
[----:B------:R-:W-:-:S04]  /*0850*/  UIADD3 UR4, UPT, UPT, -UR5, 0x100000, URZ ;  /* 0x0010000005047890 */ /* 0x000fc8000fffe1ff */
[----:B------:R-:W-:Y:S02]  /*0860*/  USHF.L.U32 UR5, UR4, 0xb, URZ ;  /* 0x0000000b04057899 */ /* 0x000fe400080006ff */
[----:B------:R-:W-:Y:S01]  /*0870*/  USHF.L.U32 UR4, UR4, 0x1, URZ ;  /* 0x0000000104047899 */ /* 0x000fe200080006ff */
[----:B------:R-:W2:Y:S11]  /*0880*/  FENCE.VIEW.ASYNC.S ;  /* 0x00000000000073c6 */ /* 0x000eb60000000000 */
[----:B--2---:R3:W2:Y:S01]  /*0890*/  SYNCS.EXCH.64 URZ, [UR6+0x70], UR4 ;  /* 0x0000700406ff75b2 */ /* 0x0046a20008000100 */
[----:B------:R3:W1:Y:S02]  /*08a0*/  SYNCS.EXCH.64 URZ, [UR6+0x78], UR4 ;  /* 0x0000780406ff75b2 */ /* 0x0006640008000100 */
[----:B---3--:R-:W-:Y:S01]  /*08b0*/  NOP ;  /* 0x0000000000007918 */ /* 0x008fe20000000000 */
.L_x_11:
[----:B------:R-:W3:Y:S01]  /*08c0*/  SHFL.IDX PT, R2, R53, RZ, 0x1f ;  /* 0x00001fff35027589 */ /* 0x000ee200000e0000 */
[----:B------:R-:W-:Y:S01]  /*08d0*/  NOP ;  /* 0x0000000000007918 */ /* 0x000fe20000000000 */
[----:B---3--:R-:W-:-:S13]  /*08e0*/  ISETP.NE.AND P0, PT, R2, 0x4, PT ;  /* 0x000000040200780c */ /* 0x008fda0003f05270 */
[----:B------:R-:W-:Y:S05]  /*08f0*/  @P0 BRA `(.L_x_12) ;  /* 0x00000000004c0947 */ /* 0x000fea0003800000 */
[----:B--2---:R-:W2:Y:S01]  /*0900*/  S2UR UR6, SR_CgaCtaId ;  /* 0x00000000000679c3 */ /* 0x004ea20000008800 */
[----:B------:R-:W-:Y:S01]  /*0910*/  UMOV UR4, 0x100 ;  /* 0x0000010000047882 */ /* 0x000fe20000000000 */
[----:B------:R-:W-:Y:S01]  /*0920*/  UMOV UR5, 0x400 ;  /* 0x0000040000057882 */ /* 0x000fe20000000000 */
[----:B------:R-:W-:Y:S01]  /*0930*/  USEL UR4, UR4, 0xe0, UP2 ;  /* 0x000000e004047887 */ /* 0x000fe20009000000 */
[----:B------:R-:W-:Y:S01]  /*0940*/  UMOV UR8, 0x1 ;  /* 0x0000000100087882 */ /* 0x000fe20000000000 */
[----:B------:R-:W-:Y:S01]  /*0950*/  ELECT P0, URZ, PT ;  /* 0x0000000000ff782f */ /* 0x000fe20003800000 */
[----:B------:R-:W-:-:S04]  /*0960*/  UIADD3 UR8, UPT, UPT, -UR8, 0x100000, URZ ;  /* 0x0010000008087890 */ /* 0x000fc8000fffe1ff */
[----:B------:R-:W-:Y:S02]  /*0970*/  USHF.L.U32 UR9, UR8, 0xb, URZ ;  /* 0x0000000b08097899 */ /* 0x000fe400080006ff */
[----:B------:R-:W-:Y:S02]  /*0980*/  USHF.L.U32 UR8, UR8, 0x1, URZ ;  /* 0x0000000108087899 */ /* 0x000fe400080006ff */
[----:B--2---:R-:W-:Y:S02]  /*0990*/  ULEA UR6, UR6, UR5, 0x18 ;  /* 0x0000000506067291 */ /* 0x004fe4000f8ec0ff */
[----:B------:R-:W-:-:S04]  /*09a0*/  UIADD3 UR4, UPT, UPT, -UR4, 0x100000, URZ ;  /* 0x0010000004047890 */ /* 0x000fc8000fffe1ff */
[----:B------:R-:W-:Y:S02]  /*09b0*/  USHF.L.U32 UR5, UR4, 0xb, URZ ;  /* 0x0000000b04057899 */ /* 0x000fe400080006ff */
[----:B------:R-:W-:Y:S01]  /*09c0*/  USHF.L.U32 UR4, UR4, 0x1, URZ ;  /* 0x0000000104047899 */ /* 0x000fe200080006ff */
[----:B------:R-:W2:Y:S03]  /*09d0*/  FENCE.VIEW.ASYNC.S ;  /* 0x00000000000073c6 */ /* 0x000ea60000000000 */
[----:B--2---:R3:W2:Y:S08]  /*09e0*/  SYNCS.EXCH.64 URZ, [UR6+0x80], UR8 ;  /* 0x0000800806ff75b2 */ /* 0x0046b00008000100 */
[----:B------:R3:W1:Y:S01]  /*09f0*/  SYNCS.EXCH.64 URZ, [UR6+0x90], UR4 ;  /* 0x0000900406ff75b2 */ /* 0x0006620008000100 */
[----:B------:R3:W1:Y:S01]  /*0a00*/  SYNCS.EXCH.64 URZ, [UR6+0x88], UR8 ;  /* 0x0000880806ff75b2 */ /* 0x0006620008000100 */
[----:B------:R3:W1:Y:S02]  /*0a10*/  SYNCS.EXCH.64 URZ, [UR6+0x98], UR4 ;  /* 0x0000980406ff75b2 */ /* 0x0006640008000100 */
[----:B---3--:R-:W-:Y:S01]  /*0a20*/  NOP ;  /* 0x0000000000007918 */ /* 0x008fe20000000000 */
.L_x_12:
[----:B------:R-:W3:Y:S01]  /*0a30*/  SHFL.IDX PT, R2, R53, RZ, 0x1f ;  /* 0x00001fff35027589 */ /* 0x000ee200000e0000 */
[----:B------:R-:W-:Y:S01]  /*0a40*/  NOP ;  /* 0x0000000000007918 */ /* 0x000fe20000000000 */
[----:B---3--:R-:W-:-:S13]  /*0a50*/  ISETP.NE.AND P0, PT, R2, 0x5, PT ;  /* 0x000000050200780c */ /* 0x008fda0003f05270 */
[----:B------:R-:W-:Y:S05]  /*0a60*/  @P0 BRA `(.L_x_13) ;  /* 0x0000000000580947 */ /* 0x000fea0003800000 */
[----:B--2---:R-:W2:Y:S01]  /*0a70*/  S2UR UR4, SR_CgaCtaId ;  /* 0x00000000000479c3 */ /* 0x004ea20000008800 */
        /* <DEDUP_REMOVED lines=12> */
[----:B--2---:R3:W2:Y:S01]  /*0b40*/  SYNCS.EXCH.64 URZ, [UR4+0xa0], UR8 ;  /* 0x0000a00804ff75b2 */ /* 0x0046a20008000100 */
[----:B------:R3:W1:Y:S01]  /*0b50*/  SYNCS.EXCH.64 URZ, [UR4+0xc0], UR6 ;  /* 0x0000c00604ff75b2 */ /* 0x0006620008000100 */
[----:B------:R3:W1:Y:S01]  /*0b60*/  SYNCS.EXCH.64 URZ, [UR4+0xa8], UR8 ;  /* 0x0000a80804ff75b2 */ /* 0x0006620008000100 */
[----:B------:R3:W1:Y:S01]  /*0b70*/  SYNCS.EXCH.64 URZ, [UR4+0xc8], UR6 ;  /* 0x0000c80604ff75b2 */ /* 0x0006620008000100 */
[----:B------:R3:W1:Y:S01]  /*0b80*/  SYNCS.EXCH.64 URZ, [UR4+0xb0], UR8 ;  /* 0x0000b00804ff75b2 */ /* 0x0006620008000100 */
[----:B------:R3:W1:Y:S01]  /*0b90*/  SYNCS.EXCH.64 URZ, [UR4+0xd0], UR6 ;  /* 0x0000d00604ff75b2 */ /* 0x0006620008000100 */
[----:B------:R3:W1:Y:S01]  /*0ba0*/  SYNCS.EXCH.64 URZ, [UR4+0xb8], UR8 ;  /* 0x0000b80804ff75b2 */ /* 0x0006620008000100 */
[----:B------:R3:W1:Y:S02]  /*0bb0*/  SYNCS.EXCH.64 URZ, [UR4+0xd8], UR6 ;  /* 0x0000d80604ff75b2 */ /* 0x0006640008000100 */
[----:B---3--:R-:W-:Y:S01]  /*0bc0*/  NOP ;  /* 0x0000000000007918 */ /* 0x008fe20000000000 */
.L_x_13:
        /* <DEDUP_REMOVED lines=13> */
[----:B--2---:R3:W2:Y:S01]  /*0ca0*/  SYNCS.EXCH.64 URZ, [UR4+0xe0], UR6 ;  /* 0x0000e00604ff75b2 */ /* 0x0046a20008000100 */
[----:B------:R3:W1:Y:S01]  /*0cb0*/  SYNCS.EXCH.64 URZ, [UR4+0xf0], UR6 ;  /* 0x0000f00604ff75b2 */ /* 0x0006620008000100 */
[----:B------:R3:W1:Y:S01]  /*0cc0*/  SYNCS.EXCH.64 URZ, [UR4+0xe8], UR6 ;  /* 0x0000e80604ff75b2 */ /* 0x0006620008000100 */
[----:B------:R3:W1:Y:S02]  /*0cd0*/  SYNCS.EXCH.64 URZ, [UR4+0xf8], UR6 ;  /* 0x0000f80604ff75b2 */ /* 0x0006640008000100 */
[----:B---3--:R-:W-:Y:S01]  /*0ce0*/  NOP ;  /* 0x0000000000007918 */ /* 0x008fe20000000000 */
.L_x_14:
[----:B------:R-:W3:Y:S01]  /*0cf0*/  S2UR UR5, SR_CTAID.X ;  /* 0x00000000000579c3 */ /* 0x000ee20000002500 */
[----:B------:R-:W-:-:S05]  /*0d00*/  CS2R.32 R48, SR_CgaSize ;  /* 0x0000000000307805 */ /* 0x000fca0000008a00 */
[----:B------:R-:W-:-:S05]  /*0d10*/  IMAD R48, R48, -0xa0, RZ ;  /* 0xffffff6030307824 */ /* 0x000fca00078e02ff */
[----:B--2---:R-:W-:-:S14]  /*0d20*/  R2UR UR7, R48 ;  /* 0x00000000300772ca */ /* 0x004fdc00000e0000 */
[----:B------:R-:W2:Y:S01]  /*0d30*/  LDCU UR7, c[0x0][UR7+0x2b0] ;  /* 0x00005600070777ac */ /* 0x000ea20008000800 */
[----:B------:R-:W-:Y:S01]  /*0d40*/  NOP ;  /* 0x0000000000007918 */ /* 0x000fe20000000000 */
[----:B------:R-:W-:-:S05]  /*0d50*/  CS2R.32 R48, SR_CgaSize ;  /* 0x0000000000307805 */ /* 0x000fca0000008a00 */
[----:B------:R-:W-:-:S05]  /*0d60*/  IMAD R48, R48, -0xa0, RZ ;  /* 0xffffff6030307824 */ /* 0x000fca00078e02ff */
[----:B------:R-:W-:-:S14]  /*0d70*/  R2UR UR6, R48 ;  /* 0x00000000300672ca */ /* 0x000fdc00000e0000 */
[----:B------:R-:W4:Y:S01]  /*0d80*/  LDCU UR6, c[0x0][UR6+0x2b4] ;  /* 0x00005680060677ac */ /* 0x000f220008000800 */
[----:B------:R-:W1:Y:S08]  /*0d90*/  S2UR UR4, SR_CTAID.Y ;  /* 0x00000000000479c3 */ /* 0x000e700000002600 */
[----:B------:R-:W4:Y:S01]  /*0da0*/  LDC R10, c[0x0][0xb24] ;  /* 0x0002c900ff0a7b82 */ /* 0x000f220000000800 */
[----:B---3--:R-:W-:-:S02]  /*0db0*/  I2FP.F32.U32 R46, UR5 ;  /* 0x00000005002e7c45 */ /* 0x008fc40008201000 */
[----:B------:R-:W-:-:S05]  /*0dc0*/  CS2R.32 R3, SR_CgaSize ;  /* 0x0000000000037805 */ /* 0x000fca0000008a00 */
[----:B------:R-:W-:-:S06]  /*0dd0*/  IMAD R3, R3, -0xa0, RZ ;  /* 0xffffff6003037824 */ /* 0x000fcc00078e02ff */
[----:B------:R-:W3:Y:S01]  /*0de0*/  LDC R3, c[0x0][R3+0x2a0] ;  /* 0x0000a80003037b82 */ /* 0x000ee20000000800 */
[----:B------:R-:W-:Y:S01]  /*0df0*/  MOV R48, UR5 ;  /* 0x0000000500307c02 */ /* 0x000fe20008000f00 */
[----:B--2---:R-:W-:Y:S01]  /*0e00*/  FMUL R46, R46, UR7 ;  /* 0x000000072e2e7c20 */ /* 0x004fe20008400000 */
[----:B-1----:R-:W-:Y:S02]  /*0e10*/  I2FP.F32.U32 R31, UR4 ;  /* 0x00000004001f7c45 */ /* 0x002fe40008201000 */
[----:B------:R-:W-:-:S05]  /*0e20*/  CS2R.32 R2, SR_CgaSize ;  /* 0x0000000000027805 */ /* 0x000fca0000008a00 */
[----:B------:R-:W-:-:S06]  /*0e30*/  IMAD R2, R2, -0xa0, RZ ;  /* 0xffffff6002027824 */ /* 0x000fcc00078e02ff */
[----:B------:R-:W1:Y:S01]  /*0e40*/  LDC R2, c[0x0][R2+0x2a4] ;  /* 0x0000a90002027b82 */ /* 0x000e620000000800 */
[----:B------:R-:W-:Y:S01]  /*0e50*/  MOV R47, UR4 ;  /* 0x00000004002f7c02 */ /* 0x000fe20008000f00 */
[----:B------:R-:W2:Y:S01]  /*0e60*/  F2I.U32.TRUNC.NTZ R46, R46 ;  /* 0x0000002e002e7305 */ /* 0x000ea2000020f000 */
[----:B----4-:R-:W-:-:S05]  /*0e70*/  FMUL R31, R31, UR6 ;  /* 0x000000061f1f7c20 */ /* 0x010fca0008400000 */
[----:B------:R-:W-:Y:S01]  /*0e80*/  BAR.SYNC.DEFER_BLOCKING 0x0 ;  /* 0x0000000000007b1d */ /* 0x000fe20000010000 */
[----:B------:R-:W-:-:S05]  /*0e90*/  ISETP.GE.AND P0, PT, R10, 0x1, PT ;  /* 0x000000010a00780c */ /* 0x000fca0003f06270 */
[----:B------:R-:W4:Y:S02]  /*0ea0*/  F2I.U32.TRUNC.NTZ R31, R31 ;  /* 0x0000001f001f7305 */ /* 0x000f24000020f000 */
[----:B------:R-:W1:Y:S01]  /*0eb0*/  S2UR UR60, SR_CTAID.Z ;  /* 0x00000000003c79c3 */ /* 0x000e620000002700 */
[----:B--2---:R-:W-:-:S05]  /*0ec0*/  IADD3 R46, PT, PT, -R46, RZ, RZ ;  /* 0x000000ff2e2e7210 */ /* 0x004fca0007ffe1ff */
[----:B---3--:R-:W-:Y:S01]  /*0ed0*/  IMAD R46, R3, R46, UR5 ;  /* 0x00000005032e7e24 */ /* 0x008fe2000f8e022e */
[----:B----4-:R-:W-:-:S05]  /*0ee0*/  IADD3 R31, PT, PT, -R31, RZ, RZ ;  /* 0x000000ff1f1f7210 */ /* 0x010fca0007ffe1ff */
[----:B-1----:R-:W-:Y:S01]  /*0ef0*/  IMAD R31, R2, R31, UR4 ;  /* 0x00000004021f7e24 */ /* 0x002fe2000f8e021f */
[----:B------:R-:W-:Y:S06]  /*0f00*/  @!P0 BRA `(.L_x_15) ;  /* 0x0000000000b88947 */ /* 0x000fec0003800000 */
[----:B------:R-:W1:Y:S01]  /*0f10*/  LDC.64 R4, c[0x0][0xb18] ;  /* 0x0002c600ff047b82 */ /* 0x000e620000000a00 */
[----:B------:R-:W-:-:S07]  /*0f20*/  ISETP.NE.AND P0, PT, R10, 0x1, PT ;  /* 0x000000010a00780c */ /* 0x000fce0003f05270 */
[----:B------:R-:W2:Y:S08]  /*0f30*/  LDC R9, c[0x0][0xb0c] ;  /* 0x0002c300ff097b82 */ /* 0x000eb00000000800 */
[----:B------:R-:W3:Y:S08]  /*0f40*/  LDC R12, c[0x0][0x370] ;  /* 0x0000dc00ff0c7b82 */ /* 0x000ef00000000800 */
[----:B------:R-:W4:Y:S01]  /*0f50*/  LDC R11, c[0x0][0x374] ;  /* 0x0000dd00ff0b7b82 */ /* 0x000f220000000800 */
[----:B-1----:R-:W-:-:S07]  /*0f60*/  ISETP.NE.AND P1, PT, R4, 0x1, PT ;  /* 0x000000010400780c */ /* 0x002fce0003f25270 */
[----:B------:R-:W3:Y:S01]  /*0f70*/  LDC.64 R6, c[0x0][0xb10] ;  /* 0x0002c400ff067b82 */ /* 0x000ee20000000a00 */
[----:B--2---:R-:W-:-:S07]  /*0f80*/  ISETP.NE.AND P2, PT, R9, 0x1, PT ;  /* 0x000000010900780c */ /* 0x004fce0003f45270 */
[----:B------:R-:W1:Y:S08]  /*0f90*/  LDC R8, c[0x0][0xb20] ;  /* 0x0002c800ff087b82 */ /* 0x000e700000000800 */
[----:B------:R-:W2:Y:S01]  /*0fa0*/  LDC.64 R2, c[0x0][0xb28] ;  /* 0x0002ca00ff027b82 */ /* 0x000ea20000000a00 */
[----:B----4-:R-:W-:-:S04]  /*0fb0*/  IMAD.HI.U32 R13, R11, R5, RZ ;  /* 0x000000050b0d7227 */ /* 0x010fc800078e00ff */
[----:B------:R-:W-:-:S04]  /*0fc0*/  IMAD.HI.U32 R5, R47, R5, RZ ;  /* 0x000000052f057227 */ /* 0x000fc800078e00ff */
[----:B---3--:R-:W-:-:S05]  /*0fd0*/  IMAD.HI.U32 R14, R12, R6, RZ ;  /* 0x000000060c0e7227 */ /* 0x008fca00078e00ff */
[-C--:B------:R-:W-:Y:S01]  /*0fe0*/  @P2 SHF.R.U32.HI R12, RZ, R7.reuse, R14 ;  /* 0x00000007ff0c2219 */ /* 0x080fe2000001160e */
[C---:B------:R-:W-:Y:S01]  /*0ff0*/  IMAD.HI.U32 R14, R48.reuse, R6, RZ ;  /* 0x00000006300e7227 */ /* 0x040fe200078e00ff */
[-C--:B-1----:R-:W-:Y:S02]  /*1000*/  @P1 SHF.R.U32.HI R11, RZ, R8.reuse, R13 ;  /* 0x00000008ff0b1219 */ /* 0x082fe4000001160d */
[----:B------:R-:W-:Y:S02]  /*1010*/  SHF.R.U32.HI R5, RZ, R8, R5 ;  /* 0x00000008ff057219 */ /* 0x000fe40000011605 */
[----:B------:R-:W-:Y:S02]  /*1020*/  SHF.R.U32.HI R14, RZ, R7, R14 ;  /* 0x00000007ff0e7219 */ /* 0x000fe4000001160e */
[----:B------:R-:W-:Y:S01]  /*1030*/  SEL R5, R47, R5, !P1 ;  /* 0x000000052f057207 */ /* 0x000fe20004800000 */
[----:B--2---:R-:W-:Y:S01]  /*1040*/  IMAD.HI.U32 R13, R11, R2, RZ ;  /* 0x000000020b0d7227 */ /* 0x004fe200078e00ff */
[----:B------:R-:W-:-:S03]  /*1050*/  SEL R14, R48, R14, !P2 ;  /* 0x0000000e300e7207 */ /* 0x000fc60005000000 */
[----:B------:R-:W-:Y:S01]  /*1060*/  IMAD.HI.U32 R6, R12, R2, RZ ;  /* 0x000000020c067227 */ /* 0x000fe200078e00ff */
[----:B------:R-:W-:-:S04]  /*1070*/  @P0 SHF.R.U32.HI R11, RZ, R3, R13 ;  /* 0x00000003ff0b0219 */ /* 0x000fc8000001160d */
[----:B------:R-:W-:Y:S01]  /*1080*/  @P0 SHF.R.U32.HI R12, RZ, R3, R6 ;  /* 0x00000003ff0c0219 */ /* 0x000fe20000011606 */
[----:B------:R-:W-:-:S04]  /*1090*/  IMAD R11, R11, R10, RZ ;  /* 0x0000000a0b0b7224 */ /* 0x000fc800078e02ff */
[----:B------:R-:W-:Y:S01]  /*10a0*/  IMAD R6, R12, R10, RZ ;  /* 0x0000000a0c067224 */ /* 0x000fe200078e02ff */
[----:B------:R-:W-:-:S04]  /*10b0*/  ISETP.GE.AND P1, PT, R5, R11, PT ;  /* 0x0000000b0500720c */ /* 0x000fc80003f26270 */
[----:B------:R-:W-:Y:S01]  /*10c0*/  ISETP.GE.OR P1, PT, R14, R6, P1 ;  /* 0x000000060e00720c */ /* 0x000fe20000f26670 */
[----:B------:R-:W-:-:S05]  /*10d0*/  IMAD.HI.U32 R6, R5, R2, RZ ;  /* 0x0000000205067227 */ /* 0x000fca00078e00ff */
[----:B------:R-:W-:-:S04]  /*10e0*/  SHF.R.U32.HI R6, RZ, R3, R6 ;  /* 0x00000003ff067219 */ /* 0x000fc80000011606 */
[----:B------:R-:W-:-:S03]  /*10f0*/  SEL R6, R5, R6, !P0 ;  /* 0x0000000605067207 */ /* 0x000fc60004000000 */
[----:B------:R-:W-:Y:S01]  /*1100*/  @!P1 IMAD.HI.U32 R7, R14, R2, RZ ;  /* 0x000000020e079227 */ /* 0x000fe200078e00ff */
[----:B------:R-:W-:-:S04]  /*1110*/  IADD3 R2, PT, PT, -R6, RZ, RZ ;  /* 0x000000ff06027210 */ /* 0x000fc80007ffe1ff */
[----:B------:R-:W-:Y:S01]  /*1120*/  @!P1 SHF.R.U32.HI R3, RZ, R3, R7 ;  /* 0x00000003ff039219 */ /* 0x000fe20000011607 */
[----:B------:R-:W-:Y:S01]  /*1130*/  IMAD R2, R10, R2, R5 ;  /* 0x000000020a027224 */ /* 0x000fe200078e0205 */
[----:B------:R-:W-:Y:S02]  /*1140*/  IADD3 R7, PT, PT, -R5, RZ, RZ ;  /* 0x000000ff05077210 */ /* 0x000fe40007ffe1ff */
[----:B------:R-:W-:-:S03]  /*1150*/  @!P1 SEL R3, R14, R3, !P0 ;  /* 0x000000030e039207 */ /* 0x000fc60004000000 */
[----:B------:R-:W-:Y:S02]  /*1160*/  IMAD R7, R4, R7, R47 ;  /* 0x0000000704077224 */ /* 0x000fe400078e022f */
[--C-:B------:R-:W-:Y:S02]  /*1170*/  @!P1 IMAD.IADD R6, R6, 0x1, -R3.reuse ;  /* 0x0000000106069824 */ /* 0x100fe400078e0a03 */
[----:B------:R-:W-:Y:S01]  /*1180*/  @!P1 IMAD R3, R2, R12, R3 ;  /* 0x0000000c02039224 */ /* 0x000fe200078e0203 */
[----:B------:R-:W-:Y:S01]  /*1190*/  IADD3 R2, PT, PT, -R14, RZ, RZ ;  /* 0x000000ff0e027210 */ /* 0x000fe20007ffe1ff */
[----:B------:R-:W-:Y:S02]  /*11a0*/  @!P1 IMAD R5, R6, R10, R14 ;  /* 0x0000000a06059224 */ /* 0x000fe400078e020e */
[----:B------:R-:W-:Y:S02]  /*11b0*/  @!P1 IMAD.MOV.U32 R14, RZ, RZ, R3 ;  /* 0x000000ffff0e9224 */ /* 0x000fe400078e0003 */
[----:B------:R-:W-:-:S02]  /*11c0*/  IMAD R2, R9, R2, R48 ;  /* 0x0000000209027224 */ /* 0x000fc400078e0230 */
[----:B------:R-:W-:Y:S02]  /*11d0*/  IMAD R47, R5, R4, R7 ;  /* 0x00000004052f7224 */ /* 0x000fe400078e0207 */
[----:B------:R-:W-:Y:S02]  /*11e0*/  IMAD R48, R14, R9, R2 ;  /* 0x000000090e307224 */ /* 0x000fe400078e0202 */
.L_x_15:
[----:B------:R-:W1:Y:S01]  /*11f0*/  LDCU UR4, c[0x0][0xb30] ;  /* 0x00016600ff0477ac */ /* 0x000e620008000800 */
[----:B------:R-:W2:Y:S08]  /*1200*/  S2UR UR45, SR_CgaCtaId ;  /* 0x00000000002d79c3 */ /* 0x000eb00000008800 */
[----:B------:R-:W3:Y:S01]  /*1210*/  LDC R22, c[0x0][0xb24] ;  /* 0x0002c900ff167b82 */ /* 0x000ee20000000800 */
[----:B-1----:R-:W-:-:S09]  /*1220*/  UISETP.NE.AND UP1, UPT, UR4, 0x1, UPT ;  /* 0x000000010400788c */ /* 0x002fd2000bf25270 */
[----:B--2---:R-:W-:Y:S05]  /*1230*/  BRA.U UP1, `(.L_x_16) ;  /* 0x0000000101407547 */ /* 0x004fea000b800000 */
[----:B------:R-:W1:Y:S08]  /*1240*/  LDC.64 R4, c[0x0][0xb10] ;  /* 0x0002c400ff047b82 */ /* 0x000e700000000a00 */
[----:B------:R-:W2:Y:S08]  /*1250*/  LDC.64 R2, c[0x0][0xb18] ;  /* 0x0002c600ff027b82 */ /* 0x000eb00000000a00 */
[----:B------:R-:W4:Y:S08]  /*1260*/  LDC R6, c[0x0][0xb20] ;  /* 0x0002c800ff067b82 */ /* 0x000f300000000800 */
[----:B------:R-:W3:Y:S01]  /*1270*/  LDC R7, c[0x0][0xb0c] ;  /* 0x0002c300ff077b82 */ /* 0x000ee20000000800 */
[----:B-1----:R-:W-:-:S05]  /*1280*/  IMAD.HI.U32 R4, R48, R4, RZ ;  /* 0x0000000430047227 */ /* 0x002fca00078e00ff */
[----:B------:R-:W-:Y:S01]  /*1290*/  SHF.R.U32.HI R4, RZ, R5, R4 ;  /* 0x00000005ff047219 */ /* 0x000fe20000011604 */
[----:B--2---:R-:W-:Y:S01]  /*12a0*/  IMAD.HI.U32 R3, R47, R3, RZ ;  /* 0x000000032f037227 */ /* 0x004fe200078e00ff */
[----:B------:R-:W-:-:S04]  /*12b0*/  ISETP.NE.AND P0, PT, R2, 0x1, PT ;  /* 0x000000010200780c */ /* 0x000fc80003f05270 */
[----:B----4-:R-:W-:-:S04]  /*12c0*/  SHF.R.U32.HI R3, RZ, R6, R3 ;  /* 0x00000006ff037219 */ /* 0x010fc80000011603 */
[----:B------:R-:W-:Y:S02]  /*12d0*/  SEL R3, R47, R3, !P0 ;  /* 0x000000032f037207 */ /* 0x000fe40004000000 */
[----:B---3--:R-:W-:-:S04]  /*12e0*/  ISETP.NE.AND P1, PT, R7, 0x1, PT ;  /* 0x000000010700780c */ /* 0x008fc80003f25270 */
[----:B------:R-:W-:-:S05]  /*12f0*/  SEL R4, R48, R4, !P1 ;  /* 0x0000000430047207 */ /* 0x000fca0004800000 */
[----:B------:R-:W-:Y:S02]  /*1300*/  IMAD.IADD R5, R3, 0x1, -R4 ;  /* 0x0000000103057824 */ /* 0x000fe400078e0a04 */
[----:B------:R-:W-:Y:S02]  /*1310*/  IMAD.IADD R3, R4, 0x1, -R3 ;  /* 0x0000000104037824 */ /* 0x000fe400078e0a03 */
[----:B------:R-:W-:Y:S02]  /*1320*/  IMAD R48, R5, R7, R48 ;  /* 0x0000000705307224 */ /* 0x000fe400078e0230 */
[----:B------:R-:W-:-:S07]  /*1330*/  IMAD R47, R3, R2, R47 ;  /* 0x00000002032f7224 */ /* 0x000fce00078e022f */
.L_x_16:
[----:B------:R-:W-:Y:S01]  /*1340*/  BAR.SYNC.DEFER_BLOCKING 0x0 ;  /* 0x0000000000007b1d */ /* 0x000fe20000010000 */
[----:B------:R-:W-:Y:S01]  /*1350*/  UISETP.NE.AND UP1, UPT, UR10, 0x2, UPT ;  /* 0x000000020a00788c */ /* 0x000fe2000bf25270 */
[----:B------:R-:W-:Y:S02]  /*1360*/  ISETP.NE.OR P5, PT, R0, 0x2, !P5 ;  /* 0x000000020000780c */ /* 0x000fe40006fa5670 */
[----:B------:R-:W-:-:S06]  /*1370*/  LOP3.LUT R2, R61, 0x1f, RZ, 0xc0, !PT ;  /* 0x0000001f3d027812 */ /* 0x000fcc00078ec0ff */
[----:B------:R-:W-:Y:S05]  /*1380*/  BRA.U UP1, `(.L_x_17) ;  /* 0x0000001501a87547 */ /* 0x000fea000b800000 */
[----:B------:R-:W1:Y:S01]  /*1390*/  LDCU UR6, c[0x0][0x38c] ;  /* 0x00007180ff0677ac */ /* 0x000e620008000800 */
[----:B------:R-:W2:Y:S01]  /*13a0*/  LDC R8, c[0x0][0x370] ;  /* 0x0000dc00ff087b82 */ /* 0x000ea20000000800 */
[----:B------:R-:W-:Y:S01]  /*13b0*/  PLOP3.LUT P1, PT, PT, PT, UP2, 0x80, 0x8 ;  /* 0x000000000008781c */ /* 0x000fe20003f2f028 */
[----:B------:R-:W-:Y:S01]  /*13c0*/  IMAD.MOV.U32 R15, RZ, RZ, 0x1 ;  /* 0x00000001ff0f7424 */ /* 0x000fe200078e00ff */
[----:B------:R-:W-:Y:S01]  /*13d0*/  ISETP.EQ.OR P4, PT, R2, RZ, P5 ;  /* 0x000000ff0200720c */ /* 0x000fe20002f82670 */
[----:B------:R-:W-:Y:S01]  /*13e0*/  IMAD.MOV.U32 R14, RZ, RZ, RZ ;  /* 0x000000ffff0e7224 */ /* 0x000fe200078e00ff */
[----:B------:R-:W-:Y:S02]  /*13f0*/  PLOP3.LUT P1, PT, P1, PT, PT, 0x8, 0x80 ;  /* 0x000000000080781c */ /* 0x000fe40000f2e170 */
[----:B------:R-:W-:Y:S01]  /*1400*/  CS2R R12, SRZ ;  /* 0x00000000000c7805 */ /* 0x000fe2000001ff00 */
[----:B------:R-:W-:Y:S01]  /*1410*/  IMAD.MOV.U32 R11, RZ, RZ, 0x1 ;  /* 0x00000001ff0b7424 */ /* 0x000fe200078e00ff */
[----:B------:R-:W4:Y:S01]  /*1420*/  LDC R0, c[0x0][0x374] ;  /* 0x0000dd00ff007b82 */ /* 0x000f220000000800 */
[----:B------:R-:W2:Y:S01]  /*1430*/  LDCU.64 UR38, c[0x0][0x348] ;  /* 0x00006900ff2677ac */ /* 0x000ea20008000a00 */
[----:B------:R-:W-:Y:S01]  /*1440*/  UMOV UR23, URZ ;  /* 0x000000ff00177c82 */ /* 0x000fe20008000000 */
[----:B-1----:R-:W-:-:S02]  /*1450*/  UIADD3 UR5, UPT, UPT, UR6, 0xff, URZ ;  /* 0x000000ff06057890 */ /* 0x002fc4000fffe0ff */
[----:B------:R-:W-:Y:S02]  /*1460*/  UIADD3 UR53, UPT, UPT, UR6, 0x1fe, URZ ;  /* 0x000001fe06357890 */ /* 0x000fe4000fffe0ff */
[----:B------:R-:W-:-:S04]  /*1470*/  USHF.R.S32.HI UR4, URZ, 0x1f, UR5 ;  /* 0x0000001fff047899 */ /* 0x000fc80008011405 */
[----:B------:R-:W-:-:S04]  /*1480*/  ULEA.HI UR4, UR4, UR5, URZ, 0x8 ;  /* 0x0000000504047291 */ /* 0x000fc8000f8f40ff */
[----:B------:R-:W-:Y:S02]  /*1490*/  USHF.R.S32.HI UR46, URZ, 0x8, UR4 ;  /* 0x00000008ff2e7899 */ /* 0x000fe40008011404 */
[----:B------:R-:W-:Y:S02]  /*14a0*/  UIADD3 UR4, UPT, UPT, UR6, -0x1, URZ ;  /* 0xffffffff06047890 */ /* 0x000fe4000fffe0ff */
[----:B------:R-:W-:Y:S02]  /*14b0*/  UISETP.LT.U32.AND UP0, UPT, UR46, 0x5, UPT ;  /* 0x000000052e00788c */ /* 0x000fe4000bf01070 */
[----:B------:R-:W-:Y:S02]  /*14c0*/  UISETP.GE.U32.AND UP1, UPT, UR4, -0x1ff, UPT ;  /* 0xfffffe010400788c */ /* 0x000fe4000bf26070 */
[----:B------:R-:W-:-:S04]  /*14d0*/  USEL UR37, UR46, 0x5, UP0 ;  /* 0x000000052e257887 */ /* 0x000fc80008000000 */
[----:B------:R-:W-:Y:S02]  /*14e0*/  UIADD3 UR29, UPT, UPT, UR37, -0x1, URZ ;  /* 0xffffffff251d7890 */ /* 0x000fe4000fffe0ff */
[----:B------:R-:W-:-:S03]  /*14f0*/  UIADD3 UR47, UPT, UPT, UR46, -UR37, URZ ;  /* 0x800000252e2f7290 */ /* 0x000fc6000fffe0ff */
[----:B------:R-:W-:-:S04]  /*1500*/  @UP1 UIADD3 UR29, UPT, UPT, UR37, URZ, URZ ;  /* 0x000000ff251d1290 */ /* 0x000fc8000fffe0ff */
[----:B--2---:R-:W-:-:S12]  /*1510*/  UIADD3 UR29, UPT, UPT, UR29, 0x1, URZ ;  /* 0x000000011d1d7890 */ /* 0x004fd8000fffe0ff */
.L_x_39:
[----:B------:R-:W-:Y:S01]  /*1520*/  UISETP.NE.AND UP0, UPT, UR45, URZ, UPT ;  /* 0x000000ff2d00728c */ /* 0x000fe2000bf05270 */
[----:B------:R-:W1:Y:S08]  /*1530*/  S2UR UR45, SR_CgaCtaId ;  /* 0x00000000002d79c3 */ /* 0x000e700000008800 */
[----:B------:R-:W-:Y:S05]  /*1540*/  BRA.U UP0, `(.L_x_18) ;  /* 0x0000000100347547 */ /* 0x000fea000b800000 */
[----:B------:R-:W2:Y:S01]  /*1550*/  S2R R2, SR_CgaCtaId ;  /* 0x0000000000027919 */ /* 0x000ea20000008800 */
[----:B------:R-:W-:-:S04]  /*1560*/  MOV R3, 0x400 ;  /* 0x0000040000037802 */ /* 0x000fc80000000f00 */
[----:B--2---:R-:W-:Y:S02]  /*1570*/  LEA R2, R2, R3, 0x18 ;  /* 0x0000000302027211 */ /* 0x004fe400078ec0ff */
[----:B------:R-:W-:-:S03]  /*1580*/  SHF.L.U32 R3, R11, 0x1f, RZ ;  /* 0x0000001f0b037819 */ /* 0x000fc600000006ff */
[----:B------:R-:W-:-:S04]  /*1590*/  IMAD R2, R12, 0x8, R2 ;  /* 0x000000080c027824 */ /* 0x000fc800078e0202 */
[----:B------:R-:W2:Y:S02]  /*15a0*/  SYNCS.PHASECHK.TRANS64.TRYWAIT P0, [R2+URZ+0xf0], R3 ;  /* 0x0000f003020075a7 */ /* 0x000ea400080011ff */
[----:B--2---:R-:W-:Y:S05]  /*15b0*/  @!P0 BRA `(.L_x_19) ;  /* 0x0000005000848947 */ /* 0x004fea0003800000 */
.L_x_107:
[----:B------:R-:W-:Y:S01]  /*15c0*/  VIADD R12, R12, 0x1 ;  /* 0x000000010c0c7836 */ /* 0x000fe20000000000 */
[----:B------:R2:W-:Y:S04]  /*15d0*/  SYNCS.ARRIVE.TRANS64.A1T0 RZ, [R2+URZ+0xe0], RZ ;  /* 0x0000e0ff02ff79a7 */ /* 0x0005e800081000ff */
[----:B------:R-:W-:-:S04]  /*15e0*/  ISETP.NE.AND P0, PT, R12, 0x2, PT ;  /* 0x000000020c00780c */ /* 0x000fc80003f05270 */
[----:B------:R-:W-:Y:S02]  /*15f0*/  SEL R12, R12, RZ, P0 ;  /* 0x000000ff0c0c7207 */ /* 0x000fe40000000000 */
[----:B--2---:R-:W-:-:S04]  /*1600*/  SEL R2, RZ, 0x1, P0 ;  /* 0x00000001ff027807 */ /* 0x004fc80000000000 */
[----:B------:R-:W-:-:S07]  /*1610*/  LOP3.LUT R11, R11, R2, RZ, 0x3c, !PT ;  /* 0x000000020b0b7212 */ /* 0x000fce00078e3cff */
.L_x_18:
[----:B------:R-:W-:Y:S01]  /*1620*/  UMOV UR13, 0x400 ;  /* 0x00000400000d7882 */ /* 0x000fe20000000000 */
[----:B------:R-:W-:Y:S01]  /*1630*/  SHF.L.U32 R2, R15, 0x1f, RZ ;  /* 0x0000001f0f027819 */ /* 0x000fe200000006ff */
[----:B-1----:R-:W-:Y:S01]  /*1640*/  ULEA UR13, UR45, UR13, 0x18 ;  /* 0x0000000d2d0d7291 */ /* 0x002fe2000f8ec0ff */
[----:B------:R-:W-:Y:S01]  /*1650*/  R2UR UR59, R48 ;  /* 0x00000000303b72ca */ /* 0x000fe200000e0000 */
[----:B------:R-:W-:Y:S01]  /*1660*/  UISETP.GE.U32.AND UP0, UPT, UR53, 0x1ff, UPT ;  /* 0x000001ff3500788c */ /* 0x000fe2000bf06070 */
[----:B------:R-:W-:Y:S01]  /*1670*/  R2UR UR27, R47 ;  /* 0x000000002f1b72ca */ /* 0x000fe200000e0000 */
[----:B------:R-:W-:Y:S01]  /*1680*/  ULEA UR4, UR23, UR13, 0x3 ;  /* 0x0000000d17047291 */ /* 0x000fe2000f8e18ff */
[----:B------:R-:W-:-:S08]  /*1690*/  UMOV UR21, URZ ;  /* 0x000000ff00157c82 */ /* 0x000fd00008000000 */
[----:B------:R1:W2:Y:S01]  /*16a0*/  SYNCS.PHASECHK.TRANS64.TRYWAIT P2, [UR4+0x28], R2 ;  /* 0x00002802ff0075a7 */ /* 0x0002a20008041104 */
[----:B------:R-:W-:Y:S02]  /*16b0*/  USHF.L.U32 UR59, UR59, 0x6, URZ ;  /* 0x000000063b3b7899 */ /* 0x000fe400080006ff */
[----:B------:R-:W-:Y:S01]  /*16c0*/  USHF.L.U32 UR27, UR27, 0x4, URZ ;  /* 0x000000041b1b7899 */ /* 0x000fe200080006ff */
[----:B------:R-:W-:Y:S11]  /*16d0*/  BRA.U !UP0, `(.L_x_20) ;  /* 0x0000000508407547 */ /* 0x000ff6000b800000 */
[----:B------:R-:W-:Y:S01]  /*16e0*/  UMOV UR22, URZ ;  /* 0x000000ff00167c82 */ /* 0x000fe20008000000 */
[----:B------:R-:W-:-:S05]  /*16f0*/  UMOV UR6, UR23 ;  /* 0x0000001700067c82 */ /* 0x000fca0008000000 */
.L_x_27:
[----:B------:R-:W-:Y:S01]  /*1700*/  ULEA UR57, UR6, UR13, 0x3 ;  /* 0x0000000d06397291 */ /* 0x000fe2000f8e18ff */
[----:B--2---:R-:W-:Y:S01]  /*1710*/  @!P5 MOV R3, 0xa000 ;  /* 0x0000a0000003d802 */ /* 0x004fe20000000f00 */
[----:B--2---:R-:W-:Y:S10]  /*1720*/  @P2 BRA `(.L_x_21) ;  /* 0x00000000000c2947 */ /* 0x004ff40003800000 */
[----:B------:R-:W-:-:S04]  /*1730*/  SHF.L.U32 R4, R15, 0x1f, RZ ;  /* 0x0000001f0f047819 */ /* 0x000fc800000006ff */
[----:B------:R-:W2:Y:S02]  /*1740*/  SYNCS.PHASECHK.TRANS64.TRYWAIT P0, [UR57+0x28], R4 ;  /* 0x00002804ff0075a7 */ /* 0x000ea40008001139 */
[----:B--2---:R-:W-:Y:S05]  /*1750*/  @!P0 BRA `(.L_x_22) ;  /* 0x0000005000308947 */ /* 0x004fea0003800000 */
.L_x_21:
[----:B------:R2:W-:Y:S01]  /*1760*/  @!P5 SYNCS.ARRIVE.TRANS64 RZ, [UR57], R3 ;  /* 0x00000003ffffd9a7 */ /* 0x0005e20008000039 */
[----:B------:R-:W-:Y:S04]  /*1770*/  BSSY.RECONVERGENT B0, `(.L_x_23) ;  /* 0x0000003000007945 */ /* 0x000fe80003800200 */
[----:B------:R-:W-:Y:S05]  /*1780*/  @P4 BRA `(.L_x_24) ;  /* 0x0000000000044947 */ /* 0x000fea0003800000 */
[----:B------:R-:W-:Y:S05]  /*1790*/  BPT.TRAP 0x1 ;  /* 0x000000040000795c */ /* 0x000fea0000300000 */
.L_x_24:
[----:B------:R-:W-:Y:S05]  /*17a0*/  BSYNC.RECONVERGENT B0 ;  /* 0x0000000000007941 */ /* 0x000fea0003800200 */
.L_x_23:
[----:B------:R-:W-:Y:S01]  /*17b0*/  UIADD3 UR4, UPT, UPT, UR6, 0x1, URZ ;  /* 0x0000000106047890 */ /* 0x000fe2000fffe0ff */
[----:B------:R-:W-:Y:S01]  /*17c0*/  BSSY.RECONVERGENT B0, `(.L_x_25) ;  /* 0x000003c000007945 */ /* 0x000fe20003800200 */
[----:B------:R-:W-:Y:S02]  /*17d0*/  ELECT P0, URZ, PT ;  /* 0x0000000000ff782f */ /* 0x000fe40003800000 */
[----:B------:R-:W-:-:S04]  /*17e0*/  UISETP.NE.AND UP0, UPT, UR4, 0x5, UPT ;  /* 0x000000050400788c */ /* 0x000fc8000bf05270 */
[----:B------:R-:W-:Y:S02]  /*17f0*/  USEL UR5, URZ, 0x1, UP0 ;  /* 0x00000001ff057887 */ /* 0x000fe40008000000 */
[----:B------:R-:W-:-:S04]  /*1800*/  USEL UR23, UR4, URZ, UP0 ;  /* 0x000000ff04177287 */ /* 0x000fc80008000000 */
[----:B------:R-:W-:Y:S01]  /*1810*/  ULEA UR4, UR23, UR13, 0x3 ;  /* 0x0000000d17047291 */ /* 0x000fe2000f8e18ff */
[----:B------:R-:W-:-:S04]  /*1820*/  LOP3.LUT R15, R15, UR5, RZ, 0x3c, !PT ;  /* 0x000000050f0f7c12 */ /* 0x000fc8000f8e3cff */
[----:B-1----:R-:W-:-:S04]  /*1830*/  SHF.L.U32 R2, R15, 0x1f, RZ ;  /* 0x0000001f0f027819 */ /* 0x002fc800000006ff */
[----:B------:R1:W1:Y:S01]  /*1840*/  SYNCS.PHASECHK.TRANS64.TRYWAIT P2, [UR4+0x28], R2 ;  /* 0x00002802ff0075a7 */ /* 0x0002620008041104 */
[----:B------:R-:W-:Y:S05]  /*1850*/  @!P0 BRA `(.L_x_26) ;  /* 0x0000000000c88947 */ /* 0x000fea0003800000 */
[----:B------:R-:W-:Y:S02]  /*1860*/  ULEA UR32, UR6, UR13, 0xf ;  /* 0x0000000d06207291 */ /* 0x000fe4000f8e78ff */
[----:B------:R-:W-:Y:S02]  /*1870*/  UIADD3 UR4, UP1, UPT, UR38, 0x80, URZ ;  /* 0x0000008026047890 */ /* 0x000fe4000ff3e0ff */
[----:B------:R-:W-:Y:S02]  /*1880*/  USHF.L.U32 UR58, UR22, 0x8, URZ ;  /* 0x00000008163a7899 */ /* 0x000fe400080006ff */
[----:B------:R-:W-:Y:S02]  /*1890*/  ULEA UR7, UR6, UR13, 0xd ;  /* 0x0000000d06077291 */ /* 0x000fe4000f8e68ff */
[----:B------:R-:W-:Y:S02]  /*18a0*/  UIADD3 UR14, UP0, UPT, UR38, 0x180, URZ ;  /* 0x00000180260e7890 */ /* 0x000fe4000ff1e0ff */
[----:B------:R-:W-:-:S02]  /*18b0*/  UIADD3.X UR5, UPT, UPT, URZ, UR39, URZ, UP1, !UPT ;  /* 0x00000027ff057290 */ /* 0x000fc40008ffe4ff */
[----:B------:R-:W-:Y:S02]  /*18c0*/  UIADD3 UR56, UPT, UPT, UR32, 0x1300, URZ ;  /* 0x0000130020387890 */ /* 0x000fe4000fffe0ff */
[----:B------:R-:W-:Y:S02]  /*18d0*/  UIADD3 UR50, UPT, UPT, UR58, 0x40, URZ ;  /* 0x000000403a327890 */ /* 0x000fe4000fffe0ff */
[----:B------:R-:W-:Y:S02]  /*18e0*/  UIADD3 UR48, UPT, UPT, UR32, 0x3300, URZ ;  /* 0x0000330020307890 */ /* 0x000fe4000fffe0ff */
[----:B------:R-:W-:Y:S02]  /*18f0*/  UIADD3 UR42, UPT, UPT, UR58, 0x80, URZ ;  /* 0x000000803a2a7890 */ /* 0x000fe4000fffe0ff */
[----:B------:R-:W-:Y:S02]  /*1900*/  UIADD3 UR40, UPT, UPT, UR32, 0x5300, URZ ;  /* 0x0000530020287890 */ /* 0x000fe4000fffe0ff */
[----:B------:R-:W-:-:S02]  /*1910*/  UIADD3 UR34, UPT, UPT, UR58, 0xc0, URZ ;  /* 0x000000c03a227890 */ /* 0x000fc4000fffe0ff */
[----:B------:R-:W-:Y:S02]  /*1920*/  UIADD3 UR32, UPT, UPT, UR32, 0x7300, URZ ;  /* 0x0000730020207890 */ /* 0x000fe4000fffe0ff */
[----:B------:R-:W-:Y:S02]  /*1930*/  UIADD3.X UR15, UPT, UPT, URZ, UR39, URZ, UP0, !UPT ;  /* 0x00000027ff0f7290 */ /* 0x000fe400087fe4ff */
[----:B------:R-:W-:Y:S02]  /*1940*/  UIADD3 UR24, UPT, UPT, UR7, 0x29300, URZ ;  /* 0x0002930007187890 */ /* 0x000fe4000fffe0ff */
[----:B------:R-:W-:Y:S01]  /*1950*/  UIADD3 UR8, UPT, UPT, UR7, 0x29b00, URZ ;  /* 0x00029b0007087890 */ /* 0x000fe2000fffe0ff */
[----:B------:R-:W-:Y:S01]  /*1960*/  UMOV UR30, 0x0 ;  /* 0x00000000001e7882 */ /* 0x000fe20000000000 */
[----:B------:R-:W-:Y:S01]  /*1970*/  UMOV UR31, 0x10000000 ;  /* 0x10000000001f7882 */ /* 0x000fe20000000000 */
[----:B------:R-:W-:Y:S01]  /*1980*/  UMOV UR49, UR57 ;  /* 0x0000003900317c82 */ /* 0x000fe20008000000 */
[----:B------:R-:W-:Y:S01]  /*1990*/  UMOV UR51, UR59 ;  /* 0x0000003b00337c82 */ /* 0x000fe20008000000 */
[----:B------:R-:W-:Y:S01]  /*19a0*/  UMOV UR52, UR60 ;  /* 0x0000003c00347c82 */ /* 0x000fe20008000000 */
[----:B------:R-:W-:Y:S01]  /*19b0*/  UMOV UR41, UR57 ;  /* 0x0000003900297c82 */ /* 0x000fe20008000000 */
[----:B------:R-:W-:Y:S01]  /*19c0*/  UMOV UR43, UR59 ;  /* 0x0000003b002b7c82 */ /* 0x000fe20008000000 */
[----:B------:R-:W-:Y:S01]  /*19d0*/  UMOV UR44, UR60 ;  /* 0x0000003c002c7c82 */ /* 0x000fe20008000000 */
[----:B------:R-:W-:Y:S01]  /*19e0*/  UTMALDG.3D [UR56], [UR4], desc[UR30] ;  /* 0x00001e38040075b4 */ /* 0x000fe20008011000 */
[----:B------:R-:W-:Y:S01]  /*19f0*/  UMOV UR33, UR57 ;  /* 0x0000003900217c82 */ /* 0x000fe20008000000 */
        /* <DEDUP_REMOVED lines=10> */
[----:B------:R-:W-:Y:S01]  /*1aa0*/  UIADD3 UR16, UPT, UPT, UR7, 0x2a300, URZ ;  /* 0x0002a30007107890 */ /* 0x000fe2000fffe0ff */
[----:B------:R-:W-:Y:S01]  /*1ab0*/  UMOV UR17, UR57 ;  /* 0x0000003900117c82 */ /* 0x000fe20008000000 */
[----:B------:R-:W-:Y:S01]  /*1ac0*/  UMOV UR19, UR27 ;  /* 0x0000001b00137c82 */ /* 0x000fe20008000000 */
[----:B------:R-:W-:Y:S01]  /*1ad0*/  UTMALDG.3D [UR40], [UR4], desc[UR30] ;  /* 0x00001e28040075b4 */ /* 0x000fe20008011000 */
[----:B------:R-:W-:Y:S01]  /*1ae0*/  UMOV UR20, UR60 ;  /* 0x0000003c00147c82 */ /* 0x000fe20008000000 */
[----:B------:R-:W-:Y:S01]  /*1af0*/  UMOV UR18, UR42 ;  /* 0x0000002a00127c82 */ /* 0x000fe20008000000 */
[----:B------:R-:W-:Y:S01]  /*1b00*/  UTMALDG.3D [UR32], [UR4], desc[UR30] ;  /* 0x00001e20040075b4 */ /* 0x000fe20008011000 */
[----:B------:R-:W-:Y:S01]  /*1b10*/  UTMALDG.3D [UR24], [UR14], desc[UR30] ;  /* 0x00001e180e0075b4 */ /* 0x000fe20008011000 */
[----:B------:R2:W-:Y:S01]  /*1b20*/  UTMALDG.3D [UR8], [UR14], desc[UR30] ;  /* 0x00001e080e0075b4 */ /* 0x0005e20008011000 */
[----:B------:R1:W-:Y:S01]  /*1b30*/  UTMALDG.3D [UR16], [UR14], desc[UR30] ;  /* 0x00001e100e0075b4 */ /* 0x0003e20008011000 */
[----:B--2---:R-:W-:Y:S01]  /*1b40*/  UIADD3 UR8, UPT, UPT, UR7, 0x2ab00, URZ ;  /* 0x0002ab0007087890 */ /* 0x004fe2000fffe0ff */
[----:B------:R-:W-:-:S08]  /*1b50*/  UMOV UR10, UR34 ;  /* 0x00000022000a7c82 */ /* 0x000fd00008000000 */
[----:B------:R2:W-:Y:S02]  /*1b60*/  UTMALDG.3D [UR8], [UR14], desc[UR30] ;  /* 0x00001e080e0075b4 */ /* 0x0005e40008011000 */
[----:B--2---:R-:W-:Y:S01]  /*1b70*/  NOP ;  /* 0x0000000000007918 */ /* 0x004fe20000000000 */
.L_x_26:
[----:B-1----:R-:W-:Y:S05]  /*1b80*/  BSYNC.RECONVERGENT B0 ;  /* 0x0000000000007941 */ /* 0x002fea0003800200 */
.L_x_25:
[----:B------:R-:W-:Y:S01]  /*1b90*/  UIADD3 UR22, UPT, UPT, UR22, 0x1, URZ ;  /* 0x0000000116167890 */ /* 0x000fe2000fffe0ff */
[----:B------:R-:W-:Y:S01]  /*1ba0*/  UMOV UR6, UR23 ;  /* 0x0000001700067c82 */ /* 0x000fe20008000000 */
[----:B------:R-:W-:Y:S02]  /*1bb0*/  UMOV UR21, UR29 ;  /* 0x0000001d00157c82 */ /* 0x000fe40008000000 */
[----:B------:R-:W-:-:S09]  /*1bc0*/  UISETP.NE.AND UP0, UPT, UR22, UR29, UPT ;  /* 0x0000001d1600728c */ /* 0x000fd2000bf05270 */
[----:B------:R-:W-:Y:S05]  /*1bd0*/  BRA.U UP0, `(.L_x_27) ;  /* 0xfffffff900c87547 */ /* 0x000fea000b83ffff */
.L_x_20:
[----:B------:R-:W-:Y:S01]  /*1be0*/  ULEA UR4, UR23, UR13, 0x3 ;  /* 0x0000000d17047291 */ /* 0x000fe2000f8e18ff */
[----:B-1----:R-:W-:Y:S01]  /*1bf0*/  SHF.L.U32 R2, R15, 0x1f, RZ ;  /* 0x0000001f0f027819 */ /* 0x002fe200000006ff */
[----:B------:R-:W-:Y:S01]  /*1c00*/  @!P1 SYNCS.ARRIVE.TRANS64.A1T0 RZ, [UR13+0x78], RZ ;  /* 0x000078ffffff99a7 */ /* 0x000fe2000810000d */
[----:B------:R-:W-:-:S06]  /*1c10*/  UISETP.GT.AND UP0, UPT, UR46, UR37, UPT ;  /* 0x000000252e00728c */ /* 0x000fcc000bf04270 */
[----:B------:R1:W1:Y:S03]  /*1c20*/  SYNCS.PHASECHK.TRANS64.TRYWAIT P1, [UR4+0x28], R2 ;  /* 0x00002802ff0075a7 */ /* 0x0002660008021104 */
[----:B------:R-:W-:Y:S05]  /*1c30*/  BRA.U !UP0, `(.L_x_28) ;  /* 0x00000005083c7547 */ /* 0x000fea000b800000 */
[----:B------:R-:W-:Y:S01]  /*1c40*/  UIADD3 UR22, UPT, UPT, UR47, UR21, URZ ;  /* 0x000000152f167290 */ /* 0x000fe2000fffe0ff */
[----:B------:R-:W-:-:S11]  /*1c50*/  UMOV UR6, UR23 ;  /* 0x0000001700067c82 */ /* 0x000fd60008000000 */
.L_x_35:
[----:B------:R-:W-:Y:S01]  /*1c60*/  ULEA UR57, UR6, UR13, 0x3 ;  /* 0x0000000d06397291 */ /* 0x000fe2000f8e18ff */
[----:B--2---:R-:W-:Y:S01]  /*1c70*/  @!P5 MOV R3, 0xa000 ;  /* 0x0000a0000003d802 */ /* 0x004fe20000000f00 */
[----:B-1----:R-:W-:Y:S10]  /*1c80*/  @P1 BRA `(.L_x_29) ;  /* 0x00000000000c1947 */ /* 0x002ff40003800000 */
[----:B------:R-:W-:-:S04]  /*1c90*/  SHF.L.U32 R4, R15, 0x1f, RZ ;  /* 0x0000001f0f047819 */ /* 0x000fc800000006ff */
[----:B------:R-:W1:Y:S02]  /*1ca0*/  SYNCS.PHASECHK.TRANS64.TRYWAIT P0, [UR57+0x28], R4 ;  /* 0x00002804ff0075a7 */ /* 0x000e640008001139 */
[----:B-1----:R-:W-:Y:S05]  /*1cb0*/  @!P0 BRA `(.L_x_30) ;  /* 0x0000004800f08947 */ /* 0x002fea0003800000 */
.L_x_29:
[----:B------:R2:W-:Y:S01]  /*1cc0*/  @!P5 SYNCS.ARRIVE.TRANS64 RZ, [UR57], R3 ;  /* 0x00000003ffffd9a7 */ /* 0x0005e20008000039 */
[----:B------:R-:W-:Y:S04]  /*1cd0*/  BSSY.RECONVERGENT B0, `(.L_x_31) ;  /* 0x0000003000007945 */ /* 0x000fe80003800200 */
[----:B------:R-:W-:Y:S05]  /*1ce0*/  @P4 BRA `(.L_x_32) ;  /* 0x0000000000044947 */ /* 0x000fea0003800000 */
[----:B------:R-:W-:Y:S05]  /*1cf0*/  BPT.TRAP 0x1 ;  /* 0x000000040000795c */ /* 0x000fea0000300000 */
.L_x_32:
[----:B------:R-:W-:Y:S05]  /*1d00*/  BSYNC.RECONVERGENT B0 ;  /* 0x0000000000007941 */ /* 0x000fea0003800200 */
.L_x_31:
        /* <DEDUP_REMOVED lines=61> */
.L_x_34:
[----:B-1----:R-:W-:Y:S05]  /*20e0*/  BSYNC.RECONVERGENT B0 ;  /* 0x0000000000007941 */ /* 0x002fea0003800200 */
.L_x_33:
[----:B------:R-:W-:Y:S01]  /*20f0*/  UIADD3 UR21, UPT, UPT, UR21, 0x1, URZ ;  /* 0x0000000115157890 */ /* 0x000fe2000fffe0ff */
[----:B------:R-:W-:-:S03]  /*2100*/  UMOV UR6, UR23 ;  /* 0x0000001700067c82 */ /* 0x000fc60008000000 */
[----:B------:R-:W-:-:S09]  /*2110*/  UISETP.NE.AND UP0, UPT, UR21, UR22, UPT ;  /* 0x000000161500728c */ /* 0x000fd2000bf05270 */
[----:B------:R-:W-:Y:S05]  /*2120*/  BRA.U UP0, `(.L_x_35) ;  /* 0xfffffff900cc7547 */ /* 0x000fea000b83ffff */
.L_x_28:
[C---:B-1----:R-:W-:Y:S01]  /*2130*/  LEA R2, R14.reuse, UR13, 0x3 ;  /* 0x0000000d0e027c11 */ /* 0x042fe2000f8e18ff */
[----:B------:R-:W-:Y:S01]  /*2140*/  NOP ;  /* 0x0000000000007918 */ /* 0x000fe20000000000 */
[----:B--2---:R-:W-:Y:S02]  /*2150*/  SHF.L.U32 R3, R13, 0x1f, RZ ;  /* 0x0000001f0d037819 */ /* 0x004fe400000006ff */
[----:B------:R-:W-:Y:S02]  /*2160*/  LEA R4, R14, UR13, 0x4 ;  /* 0x0000000d0e047c11 */ /* 0x000fe4000f8e20ff */
[----:B------:R-:W1:Y:S02]  /*2170*/  SYNCS.PHASECHK.TRANS64.TRYWAIT P0, [R2+URZ+0x80], R3 ;  /* 0x00008003020075a7 */ /* 0x000e6400080011ff */
[----:B-1----:R-:W-:Y:S05]  /*2180*/  @!P0 BRA `(.L_x_36) ;  /* 0x0000004400d48947 */ /* 0x002fea0003800000 */
.L_x_110:
[----:B------:R-:W2:Y:S01]  /*2190*/  LDS.128 R4, [R4+0x110] ;  /* 0x0001100004047984 */ /* 0x000ea20000000c00 */
[----:B---3--:R-:W-:Y:S01]  /*21a0*/  ISETP.GE.AND P0, PT, R22, 0x1, PT ;  /* 0x000000011600780c */ /* 0x008fe20003f06270 */
[----:B-1----:R-:W-:Y:S01]  /*21b0*/  VIADD R2, R2, 0x90 ;  /* 0x0000009002027836 */ /* 0x002fe20000000000 */
[----:B------:R-:W-:Y:S01]  /*21c0*/  @!PT LDS RZ, [RZ] ;  /* 0x00000000fffff984 */ /* 0x000fe20000000800 */
[----:B------:R-:W-:Y:S01]  /*21d0*/  @!PT LDS RZ, [RZ] ;  /* 0x00000000fffff984 */ /* 0x000fe20000000800 */
[----:B------:R-:W-:Y:S01]  /*21e0*/  @!PT LDS RZ, [RZ] ;  /* 0x00000000fffff984 */ /* 0x000fe20000000800 */
[----:B------:R-:W-:Y:S01]  /*21f0*/  @!PT LDS RZ, [RZ] ;  /* 0x00000000fffff984 */ /* 0x000fe20000000800 */
[----:B------:R1:W-:Y:S06]  /*2200*/  MEMBAR.ALL.CTA ;  /* 0x0000000000007992 */ /* 0x0003ec0000008000 */
[----:B-1----:R-:W1:Y:S01]  /*2210*/  FENCE.VIEW.ASYNC.S ;  /* 0x00000000000073c6 */ /* 0x002e620000000000 */
[----:B------:R-:W-:-:S04]  /*2220*/  PRMT R2, RZ, 0x654, R2 ;  /* 0x00000654ff027816 */ /* 0x000fc80000000002 */
[----:B-1----:R1:W-:Y:S01]  /*2230*/  SYNCS.ARRIVE.TRANS64.RED.A1T0 RZ, [R2+URZ], RZ ;  /* 0x000000ff02ff79a7 */ /* 0x0023e200081004ff */
[----:B--2---:R-:W-:-:S13]  /*2240*/  LOP3.LUT P2, RZ, R6, 0x1, RZ, 0xc0, !PT ;  /* 0x0000000106ff7812 */ /* 0x004fda000784c0ff */
[----:B------:R-:W-:Y:S01]  /*2250*/  @P2 SHF.R.U32.HI R3, RZ, 0x10, R5 ;  /* 0x00000010ff032819 */ /* 0x000fe20000011605 */
[----:B------:R-:W-:Y:S01]  /*2260*/  VOTEU.ANY UP0, P2 ;  /* 0x0000000000ff7886 */ /* 0x000fe20001000100 */
[----:B------:R-:W-:Y:S02]  /*2270*/  @P2 MOV R10, R4 ;  /* 0x00000004000a2202 */ /* 0x000fe40000000f00 */
[----:B------:R-:W-:Y:S02]  /*2280*/  @P2 R2UR.BROADCAST UR4, R3 ;  /* 0x00000000030422ca */ /* 0x000fe400008e0000 */
[----:B------:R-:W-:-:S11]  /*2290*/  @P2 LOP3.LUT R9, R5, 0xffff, RZ, 0xc0, !PT ;  /* 0x0000ffff05092812 */ /* 0x000fd600078ec0ff */
[----:B------:R-:W-:Y:S01]  /*22a0*/  @UP0 UMOV UR60, UR4 ;  /* 0x00000004003c0c82 */ /* 0x000fe20008000000 */
[----:B-1----:R-:W-:Y:S05]  /*22b0*/  @!P0 BRA `(.L_x_37) ;  /* 0x0000000000b88947 */ /* 0x002fea0003800000 */
[----:B------:R-:W4:Y:S01]  /*22c0*/  LDC.64 R4, c[0x0][0xb18] ;  /* 0x0002c600ff047b82 */ /* 0x000f220000000a00 */
[----:B------:R-:W-:-:S07]  /*22d0*/  ISETP.NE.AND P3, PT, R22, 0x1, PT ;  /* 0x000000011600780c */ /* 0x000fce0003f65270 */
[----:B------:R-:W1:Y:S08]  /*22e0*/  LDC.64 R6, c[0x0][0xb10] ;  /* 0x0002c400ff067b82 */ /* 0x000e700000000a00 */
[----:B------:R-:W2:Y:S08]  /*22f0*/  LDC R16, c[0x0][0xb20] ;  /* 0x0002c800ff107b82 */ /* 0x000eb00000000800 */
[----:B------:R-:W3:Y:S01]  /*2300*/  LDC R17, c[0x0][0xb0c] ;  /* 0x0002c300ff117b82 */ /* 0x000ee20000000800 */
[----:B----4-:R-:W-:Y:S01]  /*2310*/  IMAD.HI.U32 R19, R0, R5, RZ ;  /* 0x0000000500137227 */ /* 0x010fe200078e00ff */
[----:B------:R-:W-:-:S03]  /*2320*/  ISETP.NE.AND P0, PT, R4, 0x1, PT ;  /* 0x000000010400780c */ /* 0x000fc60003f05270 */
[----:B------:R-:W-:-:S03]  /*2330*/  IMAD.HI.U32 R5, R9, R5, RZ ;  /* 0x0000000509057227 */ /* 0x000fc600078e00ff */
[----:B------:R-:W4:Y:S01]  /*2340*/  LDC.64 R2, c[0x0][0xb28] ;  /* 0x0002ca00ff027b82 */ /* 0x000f220000000a00 */
[----:B-1----:R-:W-:-:S04]  /*2350*/  IMAD.HI.U32 R20, R8, R6, RZ ;  /* 0x0000000608147227 */ /* 0x002fc800078e00ff */
[----:B------:R-:W-:Y:S01]  /*2360*/  IMAD.HI.U32 R21, R10, R6, RZ ;  /* 0x000000060a157227 */ /* 0x000fe200078e00ff */
[----:B------:R-:W-:Y:S02]  /*2370*/  SHF.R.U32.HI R20, RZ, R7, R20 ;  /* 0x00000007ff147219 */ /* 0x000fe40000011614 */
[-C--:B--2---:R-:W-:Y:S02]  /*2380*/  SHF.R.U32.HI R19, RZ, R16.reuse, R19 ;  /* 0x00000010ff137219 */ /* 0x084fe40000011613 */
[----:B------:R-:W-:Y:S02]  /*2390*/  SHF.R.U32.HI R5, RZ, R16, R5 ;  /* 0x00000010ff057219 */ /* 0x000fe40000011605 */
[----:B------:R-:W-:Y:S02]  /*23a0*/  SEL R19, R0, R19, !P0 ;  /* 0x0000001300137207 */ /* 0x000fe40004000000 */
[----:B------:R-:W-:Y:S02]  /*23b0*/  SHF.R.U32.HI R21, RZ, R7, R21 ;  /* 0x00000007ff157219 */ /* 0x000fe40000011615 */
[----:B---3--:R-:W-:-:S02]  /*23c0*/  ISETP.NE.AND P1, PT, R17, 0x1, PT ;  /* 0x000000011100780c */ /* 0x008fc40003f25270 */
[----:B------:R-:W-:Y:S02]  /*23d0*/  SEL R5, R9, R5, !P0 ;  /* 0x0000000509057207 */ /* 0x000fe40004000000 */
[----:B------:R-:W-:Y:S02]  /*23e0*/  SEL R20, R8, R20, !P1 ;  /* 0x0000001408147207 */ /* 0x000fe40004800000 */
[----:B------:R-:W-:Y:S01]  /*23f0*/  SEL R21, R10, R21, !P1 ;  /* 0x000000150a157207 */ /* 0x000fe20004800000 */
[----:B----4-:R-:W-:-:S04]  /*2400*/  IMAD.HI.U32 R18, R19, R2, RZ ;  /* 0x0000000213127227 */ /* 0x010fc800078e00ff */
        /* <DEDUP_REMOVED lines=10> */
[----:B------:R-:W-:-:S04]  /*24b0*/  @!P0 IMAD.HI.U32 R7, R21, R2, RZ ;  /* 0x0000000215078227 */ /* 0x000fc800078e00ff */
[----:B------:R-:W-:Y:S01]  /*24c0*/  IMAD.MOV R2, RZ, RZ, -R6 ;  /* 0x000000ffff027224 */ /* 0x000fe200078e0a06 */
[----:B------:R-:W-:Y:S02]  /*24d0*/  @!P0 SHF.R.U32.HI R3, RZ, R3, R7 ;  /* 0x00000003ff038219 */ /* 0x000fe40000011607 */
[----:B------:R-:W-:Y:S01]  /*24e0*/  IADD3 R7, PT, PT, -R5, RZ, RZ ;  /* 0x000000ff05077210 */ /* 0x000fe20007ffe1ff */
[----:B------:R-:W-:Y:S01]  /*24f0*/  IMAD R2, R22, R2, R5 ;  /* 0x0000000216027224 */ /* 0x000fe200078e0205 */
        /* <DEDUP_REMOVED lines=10> */
.L_x_37:
[----:B------:R-:W1:Y:S02]  /*25a0*/  LDCU UR4, c[0x0][0xb30] ;  /* 0x00016600ff0477ac */ /* 0x000e640008000800 */
[----:B-1----:R-:W-:-:S09]  /*25b0*/  UISETP.NE.AND UP0, UPT, UR4, 0x1, UPT ;  /* 0x000000010400788c */ /* 0x002fd2000bf05270 */
[----:B------:R-:W-:Y:S05]  /*25c0*/  BRA.U UP0, `(.L_x_38) ;  /* 0x0000000100407547 */ /* 0x000fea000b800000 */
[----:B------:R-:W1:Y:S08]  /*25d0*/  LDC.64 R4, c[0x0][0xb10] ;  /* 0x0002c400ff047b82 */ /* 0x000e700000000a00 */
[----:B------:R-:W2:Y:S08]  /*25e0*/  LDC.64 R2, c[0x0][0xb18] ;  /* 0x0002c600ff027b82 */ /* 0x000eb00000000a00 */
[----:B------:R-:W3:Y:S08]  /*25f0*/  LDC R6, c[0x0][0xb20] ;  /* 0x0002c800ff067b82 */ /* 0x000ef00000000800 */
[----:B------:R-:W4:Y:S01]  /*2600*/  LDC R7, c[0x0][0xb0c] ;  /* 0x0002c300ff077b82 */ /* 0x000f220000000800 */
[----:B-1----:R-:W-:-:S05]  /*2610*/  IMAD.HI.U32 R4, R10, R4, RZ ;  /* 0x000000040a047227 */ /* 0x002fca00078e00ff */
[----:B------:R-:W-:Y:S01]  /*2620*/  SHF.R.U32.HI R4, RZ, R5, R4 ;  /* 0x00000005ff047219 */ /* 0x000fe20000011604 */
[----:B--2---:R-:W-:Y:S01]  /*2630*/  IMAD.HI.U32 R3, R9, R3, RZ ;  /* 0x0000000309037227 */ /* 0x004fe200078e00ff */
[----:B------:R-:W-:-:S04]  /*2640*/  ISETP.NE.AND P0, PT, R2, 0x1, PT ;  /* 0x000000010200780c */ /* 0x000fc80003f05270 */
[----:B---3--:R-:W-:-:S04]  /*2650*/  SHF.R.U32.HI R3, RZ, R6, R3 ;  /* 0x00000006ff037219 */ /* 0x008fc80000011603 */
[----:B------:R-:W-:Y:S02]  /*2660*/  SEL R3, R9, R3, !P0 ;  /* 0x0000000309037207 */ /* 0x000fe40004000000 */
[----:B----4-:R-:W-:-:S04]  /*2670*/  ISETP.NE.AND P1, PT, R7, 0x1, PT ;  /* 0x000000010700780c */ /* 0x010fc80003f25270 */
[----:B------:R-:W-:-:S05]  /*2680*/  SEL R4, R10, R4, !P1 ;  /* 0x000000040a047207 */ /* 0x000fca0004800000 */
[----:B------:R-:W-:Y:S02]  /*2690*/  IMAD.IADD R5, R3, 0x1, -R4 ;  /* 0x0000000103057824 */ /* 0x000fe400078e0a04 */
[----:B------:R-:W-:Y:S02]  /*26a0*/  IMAD.IADD R3, R4, 0x1, -R3 ;  /* 0x0000000104037824 */ /* 0x000fe400078e0a03 */
[----:B------:R-:W-:Y:S02]  /*26b0*/  IMAD R10, R5, R7, R10 ;  /* 0x00000007050a7224 */ /* 0x000fe400078e020a */
[----:B------:R-:W-:-:S07]  /*26c0*/  IMAD R9, R3, R2, R9 ;  /* 0x0000000203097224 */ /* 0x000fce00078e0209 */
.L_x_38:
[----:B------:R-:W-:Y:S01]  /*26d0*/  VIADD R14, R14, 0x1 ;  /* 0x000000010e0e7836 */ /* 0x000fe20000000000 */
[----:B------:R-:W-:Y:S01]  /*26e0*/  PLOP3.LUT P1, PT, PT, PT, PT, 0x80, 0x8 ;  /* 0x000000000008781c */ /* 0x000fe20003f2f070 */
[----:B------:R-:W-:Y:S02]  /*26f0*/  IMAD.IADD R48, R10, 0x1, R46 ;  /* 0x000000010a307824 */ /* 0x000fe400078e022e */
[----:B------:R-:W-:Y:S01]  /*2700*/  IMAD.IADD R47, R9, 0x1, R31 ;  /* 0x00000001092f7824 */ /* 0x000fe200078e021f */
[----:B------:R-:W-:-:S04]  /*2710*/  ISETP.NE.AND P0, PT, R14, 0x2, PT ;  /* 0x000000020e00780c */ /* 0x000fc80003f05270 */
[----:B------:R-:W-:Y:S02]  /*2720*/  SEL R2, RZ, 0x1, P0 ;  /* 0x00000001ff027807 */ /* 0x000fe40000000000 */
[----:B------:R-:W-:Y:S02]  /*2730*/  SEL R14, R14, RZ, P0 ;  /* 0x000000ff0e0e7207 */ /* 0x000fe40000000000 */
[----:B------:R-:W-:Y:S01]  /*2740*/  LOP3.LUT R13, R13, R2, RZ, 0x3c, !PT ;  /* 0x000000020d0d7212 */ /* 0x000fe200078e3cff */
[----:B------:R-:W-:Y:S06]  /*2750*/  @P2 BRA `(.L_x_39) ;  /* 0xffffffec00702947 */ /* 0x000fec000383ffff */
[----:B------:R-:W-:Y:S01]  /*2760*/  UIADD3 UR13, UPT, UPT, UR13, 0x28, URZ ;  /* 0x000000280d0d7890 */ /* 0x000fe2000fffe0ff */
[----:B------:R-:W-:-:S03]  /*2770*/  SHF.L.U32 R2, R15, 0x1f, RZ ;  /* 0x0000001f0f027819 */ /* 0x000fc600000006ff */
[----:B------:R-:W-:-:S09]  /*2780*/  ULEA UR4, UR23, UR13, 0x3 ;  /* 0x0000000d17047291 */ /* 0x000fd2000f8e18ff */
[----:B------:R-:W1:Y:S02]  /*2790*/  SYNCS.PHASECHK.TRANS64.TRYWAIT P0, [UR4], R2 ;  /* 0x00000002ff0075a7 */ /* 0x000e640008001104 */
[----:B-1----:R-:W-:Y:S05]  /*27a0*/  @!P0 BRA `(.L_x_40) ;  /* 0x0000004000608947 */ /* 0x002fea0003800000 */
.L_x_112:
[----:B------:R-:W-:-:S04]  /*27b0*/  UIADD3 UR4, UPT, UPT, UR23, 0x1, URZ ;  /* 0x0000000117047890 */ /* 0x000fc8000fffe0ff */
[----:B------:R-:W-:-:S04]  /*27c0*/  UISETP.NE.AND UP0, UPT, UR4, 0x5, UPT ;  /* 0x000000050400788c */ /* 0x000fc8000bf05270 */
[----:B------:R-:W-:Y:S02]  /*27d0*/  USEL UR6, URZ, 0x1, UP0 ;  /* 0x00000001ff067887 */ /* 0x000fe40008000000 */
[----:B------:R-:W-:-:S04]  /*27e0*/  USEL UR4, UR4, URZ, UP0 ;  /* 0x000000ff04047287 */ /* 0x000fc80008000000 */
[----:B------:R-:W-:Y:S01]  /*27f0*/  ULEA UR5, UR4, UR13, 0x3 ;  /* 0x0000000d04057291 */ /* 0x000fe2000f8e18ff */
[----:B-1----:R-:W-:-:S04]  /*2800*/  LOP3.LUT R2, R15, UR6, RZ, 0x3c, !PT ;  /* 0x000000060f027c12 */ /* 0x002fc8000f8e3cff */
[----:B------:R-:W-:-:S04]  /*2810*/  SHF.L.U32 R3, R2, 0x1f, RZ ;  /* 0x0000001f02037819 */ /* 0x000fc800000006ff */
[----:B------:R-:W1:Y:S02]  /*2820*/  SYNCS.PHASECHK.TRANS64.TRYWAIT P0, [UR5], R3 ;  /* 0x00000003ff0075a7 */ /* 0x000e640008001105 */
[----:B-1----:R-:W-:Y:S05]  /*2830*/  @!P0 BRA `(.L_x_41) ;  /* 0x0000004000548947 */ /* 0x002fea0003800000 */
.L_x_114:
[----:B------:R-:W-:-:S04]  /*2840*/  UIADD3 UR4, UPT, UPT, UR4, 0x1, URZ ;  /* 0x0000000104047890 */ /* 0x000fc8000fffe0ff */
[----:B------:R-:W-:-:S04]  /*2850*/  UISETP.NE.AND UP0, UPT, UR4, 0x5, UPT ;  /* 0x000000050400788c */ /* 0x000fc8000bf05270 */
[----:B------:R-:W-:Y:S02]  /*2860*/  USEL UR6, URZ, 0x1, UP0 ;  /* 0x00000001ff067887 */ /* 0x000fe40008000000 */
[----:B------:R-:W-:-:S04]  /*2870*/  USEL UR4, UR4, URZ, UP0 ;  /* 0x000000ff04047287 */ /* 0x000fc80008000000 */
[----:B------:R-:W-:Y:S01]  /*2880*/  ULEA UR5, UR4, UR13, 0x3 ;  /* 0x0000000d04057291 */ /* 0x000fe2000f8e18ff */
[----:B------:R-:W-:-:S04]  /*2890*/  LOP3.LUT R2, R2, UR6, RZ, 0x3c, !PT ;  /* 0x0000000602027c12 */ /* 0x000fc8000f8e3cff */
[----:B-1----:R-:W-:-:S04]  /*28a0*/  SHF.L.U32 R3, R2, 0x1f, RZ ;  /* 0x0000001f02037819 */ /* 0x002fc800000006ff */
[----:B------:R-:W1:Y:S02]  /*28b0*/  SYNCS.PHASECHK.TRANS64.TRYWAIT P0, [UR5], R3 ;  /* 0x00000003ff0075a7 */ /* 0x000e640008001105 */
[----:B-1----:R-:W-:Y:S05]  /*28c0*/  @!P0 BRA `(.L_x_42) ;  /* 0x0000004000488947 */ /* 0x002fea0003800000 */
.L_x_116:
        /* <DEDUP_REMOVED lines=9> */
.L_x_118:
[----:B------:R-:W-:-:S04]  /*2960*/  UIADD3 UR4, UPT, UPT, UR4, 0x1, URZ ;  /* 0x0000000104047890 */ /* 0x000fc8000fffe0ff */
[----:B------:R-:W-:-:S04]  /*2970*/  UISETP.NE.AND UP0, UPT, UR4, 0x5, UPT ;  /* 0x000000050400788c */ /* 0x000fc8000bf05270 */
[----:B------:R-:W-:Y:S02]  /*2980*/  USEL UR5, URZ, 0x1, UP0 ;  /* 0x00000001ff057887 */ /* 0x000fe40008000000 */
[----:B------:R-:W-:-:S04]  /*2990*/  USEL UR4, UR4, URZ, UP0 ;  /* 0x000000ff04047287 */ /* 0x000fc80008000000 */
[----:B------:R-:W-:Y:S01]  /*29a0*/  ULEA UR4, UR4, UR13, 0x3 ;  /* 0x0000000d04047291 */ /* 0x000fe2000f8e18ff */
[----:B------:R-:W-:-:S04]  /*29b0*/  LOP3.LUT R2, R2, UR5, RZ, 0x3c, !PT ;  /* 0x0000000502027c12 */ /* 0x000fc8000f8e3cff */
[----:B------:R-:W-:Y:S01]  /*29c0*/  SHF.L.U32 R2, R2, 0x1f, RZ ;  /* 0x0000001f02027819 */ /* 0x000fe200000006ff */
[----:B-1--4-:R-:W-:-:S07]  /*29d0*/  IMAD.U32 R0, RZ, RZ, UR4 ;  /* 0x00000004ff007e24 */ /* 0x012fce000f8e00ff */
.L_x_44:
[----:B-1----:R1:W2:Y:S02]  /*29e0*/  SYNCS.PHASECHK.TRANS64.TRYWAIT P0, [R0+URZ], R2 ;  /* 0x00000002000075a7 */ /* 0x0022a400080011ff */
[----:B--2---:R-:W-:Y:S05]  /*29f0*/  @!P0 NANOSLEEP.SYNCS 0x989680 ;  /* 0x009896800000895d */ /* 0x004fea0003900000 */
[----:B------:R-:W2:Y:S02]  /*2a00*/  @!P0 SYNCS.PHASECHK.TRANS64 P0, [R0+URZ], R2 ;  /* 0x00000002000085a7 */ /* 0x000ea400080010ff */
[----:B--2---:R-:W-:Y:S05]  /*2a10*/  @P0 EXIT ;  /* 0x000000000000094d */ /* 0x004fea0003800000 */
[----:B------:R-:W-:Y:S05]  /*2a20*/  BRA `(.L_x_44) ;  /* 0xfffffffc00ec7947 */ /* 0x000fea000383ffff */
.L_x_17:
[----:B------:R-:W-:-:S04]  /*2a30*/  UISETP.NE.AND UP1, UPT, UR45, URZ, UPT ;  /* 0x000000ff2d00728c */ /* 0x000fc8000bf25270 */
[----:B------:R-:W-:-:S09]  /*2a40*/  UISETP.NE.OR UP1, UPT, UR10, 0x1, UP1 ;  /* 0x000000010a00788c */ /* 0x000fd20008f25670 */
[----:B------:R-:W-:Y:S05]  /*2a50*/  BRA.U UP1, `(.L_x_45) ;  /* 0x0000000501487547 */ /* 0x000fea000b800000 */
[----:B------:R-:W-:Y:S01]  /*2a60*/  ISETP.NE.AND P2, PT, R2, RZ, PT ;  /* 0x000000ff0200720c */ /* 0x000fe20003f45270 */
[----:B------:R-:W-:Y:S01]  /*2a70*/  IMAD.MOV.U32 R12, RZ, RZ, 0x1 ;  /* 0x00000001ff0c7424 */ /* 0x000fe200078e00ff */
[----:B------:R-:W-:Y:S02]  /*2a80*/  CS2R R10, SRZ ;  /* 0x00000000000a7805 */ /* 0x000fe4000001ff00 */
[----:B------:R-:W-:Y:S01]  /*2a90*/  CS2R R8, SRZ ;  /* 0x0000000000087805 */ /* 0x000fe2000001ff00 */
[----:B------:R-:W-:Y:S01]  /*2aa0*/  UMOV UR6, 0x400 ;  /* 0x0000040000067882 */ /* 0x000fe20000000000 */
[----:B------:R-:W-:Y:S01]  /*2ab0*/  UMOV UR5, URZ ;  /* 0x000000ff00057c82 */ /* 0x000fe20008000000 */
[----:B------:R-:W-:-:S12]  /*2ac0*/  ULEA UR6, UR45, UR6, 0x18 ;  /* 0x000000062d067291 */ /* 0x000fd8000f8ec0ff */
.L_x_49:
[----:B------:R-:W-:Y:S02]  /*2ad0*/  LEA R0, R8, UR6, 0x3 ;  /* 0x0000000608007c11 */ /* 0x000fe4000f8e18ff */
[----:B------:R-:W-:-:S03]  /*2ae0*/  SHF.L.U32 R4, R9, 0x1f, RZ ;  /* 0x0000001f09047819 */ /* 0x000fc600000006ff */
[----:B------:R-:W-:Y:S01]  /*2af0*/  VIADD R5, R0, 0xf0 ;  /* 0x000000f000057836 */ /* 0x000fe20000000000 */
[----:B------:R-:W1:Y:S02]  /*2b00*/  SYNCS.PHASECHK.TRANS64.TRYWAIT P0, [R0+URZ+0xe0], R4 ;  /* 0x0000e004000075a7 */ /* 0x000e6400080011ff */
[----:B-1----:R-:W-:Y:S05]  /*2b10*/  @!P0 BRA `(.L_x_46) ;  /* 0x0000003c00e48947 */ /* 0x002fea0003800000 */
.L_x_119:
[----:B------:R-:W-:Y:S01]  /*2b20*/  ULEA UR4, UR5, UR6, 0x3 ;  /* 0x0000000605047291 */ /* 0x000fe2000f8e18ff */
[----:B-1----:R-:W-:Y:S01]  /*2b30*/  PRMT R0, RZ, 0x654, R5 ;  /* 0x00000654ff007816 */ /* 0x002fe20000000005 */
[----:B------:R-:W-:Y:S01]  /*2b40*/  @!P2 IMAD.MOV.U32 R4, RZ, RZ, 0x10 ;  /* 0x00000010ff04a424 */ /* 0x000fe200078e00ff */
[----:B------:R-:W-:Y:S01]  /*2b50*/  SHF.L.U32 R5, R12, 0x1f, RZ ;  /* 0x0000001f0c057819 */ /* 0x000fe200000006ff */
[----:B------:R-:W-:Y:S01]  /*2b60*/  UIADD3 UR7, UPT, UPT, UR4, 0x80, URZ ;  /* 0x0000008004077890 */ /* 0x000fe2000fffe0ff */
[----:B------:R1:W-:Y:S05]  /*2b70*/  SYNCS.ARRIVE.TRANS64.RED.A1T0 RZ, [R0+URZ], RZ ;  /* 0x000000ff00ff79a7 */ /* 0x0003ea00081004ff */
[----:B------:R-:W-:Y:S01]  /*2b80*/  IMAD.U32 R6, RZ, RZ, UR7 ;  /* 0x00000007ff067e24 */ /* 0x000fe2000f8e00ff */
[----:B------:R-:W2:Y:S04]  /*2b90*/  SYNCS.PHASECHK.TRANS64.TRYWAIT P0, [UR4+0x90], R5 ;  /* 0x00009005ff0075a7 */ /* 0x000ea80008001104 */
[----:B------:R-:W-:Y:S01]  /*2ba0*/  PRMT R6, R2, 0x654, R6 ;  /* 0x0000065402067816 */ /* 0x000fe20000000006 */
[----:B-12---:R-:W-:Y:S06]  /*2bb0*/  @!P0 BRA `(.L_x_47) ;  /* 0x0000003c00d08947 */ /* 0x006fec0003800000 */
.L_x_121:
[----:B------:R-:W-:Y:S01]  /*2bc0*/  ULEA UR8, UR5, UR6, 0x4 ;  /* 0x0000000605087291 */ /* 0x000fe2000f8e20ff */
[----:B------:R-:W-:Y:S01]  /*2bd0*/  SEL R3, R6, R3, !P2 ;  /* 0x0000000306037207 */ /* 0x000fe20005000000 */
[----:B------:R-:W-:Y:S01]  /*2be0*/  UIADD3 UR9, UPT, UPT, UR4, 0x80, URZ ;  /* 0x0000008004097890 */ /* 0x000fe2000fffe0ff */
[----:B-1----:R-:W-:Y:S01]  /*2bf0*/  LEA R0, R11, UR6, 0x3 ;  /* 0x000000060b007c11 */ /* 0x002fe2000f8e18ff */
[----:B------:R-:W-:Y:S01]  /*2c00*/  UIADD3 UR8, UPT, UPT, UR8, 0x110, URZ ;  /* 0x0000011008087890 */ /* 0x000fe2000fffe0ff */
[----:B------:R1:W-:Y:S01]  /*2c10*/  @!P2 SYNCS.ARRIVE.TRANS64.RED RZ, [R3+URZ], R4 ;  /* 0x0000000403ffa9a7 */ /* 0x0003e200080004ff */
[----:B------:R-:W-:Y:S01]  /*2c20*/  UIADD3 UR4, UPT, UPT, UR5, 0x1, URZ ;  /* 0x0000000105047890 */ /* 0x000fe2000fffe0ff */
[----:B------:R-:W-:-:S03]  /*2c30*/  VIADD R8, R8, 0x1 ;  /* 0x0000000108087836 */ /* 0x000fc60000000000 */
[----:B------:R-:W-:Y:S02]  /*2c40*/  UISETP.NE.AND UP0, UPT, UR4, 0x2, UPT ;  /* 0x000000020400788c */ /* 0x000fe4000bf05270 */
[----:B------:R-:W-:Y:S01]  /*2c50*/  ISETP.NE.AND P0, PT, R8, 0x2, PT ;  /* 0x000000020800780c */ /* 0x000fe20003f05270 */
[----:B------:R-:W-:Y:S06]  /*2c60*/  UGETNEXTWORKID.BROADCAST [UR8], [UR9] ;  /* 0x00000000080073ca */ /* 0x000fec0008000100 */
[----:B------:R-:W-:Y:S02]  /*2c70*/  USEL UR7, URZ, 0x1, UP0 ;  /* 0x00000001ff077887 */ /* 0x000fe40008000000 */
[----:B------:R-:W-:-:S04]  /*2c80*/  USEL UR5, UR4, URZ, UP0 ;  /* 0x000000ff04057287 */ /* 0x000fc80008000000 */
[----:B------:R-:W-:Y:S02]  /*2c90*/  LOP3.LUT R12, R12, UR7, RZ, 0x3c, !PT ;  /* 0x000000070c0c7c12 */ /* 0x000fe4000f8e3cff */
[----:B-1----:R-:W-:-:S04]  /*2ca0*/  SHF.L.U32 R4, R10, 0x1f, RZ ;  /* 0x0000001f0a047819 */ /* 0x002fc800000006ff */
[----:B------:R-:W1:Y:S02]  /*2cb0*/  SYNCS.PHASECHK.TRANS64.TRYWAIT P1, [R0+URZ+0x80], R4 ;  /* 0x00008004000075a7 */ /* 0x000e6400080211ff */
[----:B-1----:R-:W-:Y:S05]  /*2cc0*/  @!P1 BRA `(.L_x_48) ;  /* 0x0000003c00a49947 */ /* 0x002fea0003800000 */
.L_x_122:
[C---:B-1----:R-:W-:Y:S01]  /*2cd0*/  LEA R4, R11.reuse, UR6, 0x4 ;  /* 0x000000060b047c11 */ /* 0x042fe2000f8e20ff */
[----:B------:R-:W-:Y:S01]  /*2ce0*/  VIADD R0, R0, 0x90 ;  /* 0x0000009000007836 */ /* 0x000fe20000000000 */
[----:B------:R-:W-:Y:S01]  /*2cf0*/  SEL R8, R8, RZ, P0 ;  /* 0x000000ff08087207 */ /* 0x000fe20000000000 */
[----:B------:R-:W-:-:S03]  /*2d00*/  VIADD R11, R11, 0x1 ;  /* 0x000000010b0b7836 */ /* 0x000fc60000000000 */
[----:B------:R-:W1:Y:S01]  /*2d10*/  LDS.128 R4, [R4+0x110] ;  /* 0x0001100004047984 */ /* 0x000e620000000c00 */
[----:B------:R-:W-:Y:S02]  /*2d20*/  PRMT R0, RZ, 0x654, R0 ;  /* 0x00000654ff007816 */ /* 0x000fe40000000000 */
[C---:B------:R-:W-:Y:S01]  /*2d30*/  ISETP.NE.AND P1, PT, R11.reuse, 0x2, PT ;  /* 0x000000020b00780c */ /* 0x040fe20003f25270 */
[----:B------:R-:W-:Y:S01]  /*2d40*/  @!PT LDS RZ, [RZ] ;  /* 0x00000000fffff984 */ /* 0x000fe20000000800 */
[----:B------:R-:W-:Y:S01]  /*2d50*/  @!PT LDS RZ, [RZ] ;  /* 0x00000000fffff984 */ /* 0x000fe20000000800 */
[----:B------:R-:W-:Y:S01]  /*2d60*/  @!PT LDS RZ, [RZ] ;  /* 0x00000000fffff984 */ /* 0x000fe20000000800 */
[----:B------:R-:W-:Y:S01]  /*2d70*/  @!PT LDS RZ, [RZ] ;  /* 0x00000000fffff984 */ /* 0x000fe20000000800 */
[----:B------:R2:W-:Y:S06]  /*2d80*/  MEMBAR.ALL.CTA ;  /* 0x0000000000007992 */ /* 0x0005ec0000008000 */
[----:B--2---:R-:W2:Y:S01]  /*2d90*/  FENCE.VIEW.ASYNC.S ;  /* 0x00000000000073c6 */ /* 0x004ea20000000000 */
[----:B------:R-:W-:Y:S01]  /*2da0*/  SEL R11, R11, RZ, P1 ;  /* 0x000000ff0b0b7207 */ /* 0x000fe20000800000 */
[----:B--2---:R2:W-:Y:S01]  /*2db0*/  SYNCS.ARRIVE.TRANS64.RED.A1T0 RZ, [R0+URZ], RZ ;  /* 0x000000ff00ff79a7 */ /* 0x0045e200081004ff */
[----:B-1----:R-:W-:-:S02]  /*2dc0*/  LOP3.LUT P3, RZ, R6, 0x1, RZ, 0xc0, !PT ;  /* 0x0000000106ff7812 */ /* 0x002fc4000786c0ff */
[----:B------:R-:W-:-:S04]  /*2dd0*/  SEL R4, RZ, 0x1, P1 ;  /* 0x00000001ff047807 */ /* 0x000fc80000800000 */
[----:B------:R-:W-:Y:S02]  /*2de0*/  LOP3.LUT R10, R10, R4, RZ, 0x3c, !PT ;  /* 0x000000040a0a7212 */ /* 0x000fe400078e3cff */
[----:B--2---:R-:W-:-:S04]  /*2df0*/  SEL R0, RZ, 0x1, P0 ;  /* 0x00000001ff007807 */ /* 0x004fc80000000000 */
[----:B------:R-:W-:Y:S01]  /*2e00*/  LOP3.LUT R9, R9, R0, RZ, 0x3c, !PT ;  /* 0x0000000009097212 */ /* 0x000fe200078e3cff */
[----:B------:R-:W-:Y:S06]  /*2e10*/  @P3 BRA `(.L_x_49) ;  /* 0xfffffffc002c3947 */ /* 0x000fec000383ffff */
[----:B------:R-:W-:Y:S01]  /*2e20*/  ULEA UR4, UR5, UR6, 0x3 ;  /* 0x0000000605047291 */ /* 0x000fe2000f8e18ff */
[----:B------:R-:W-:-:S08]  /*2e30*/  SHF.L.U32 R2, R12, 0x1f, RZ ;  /* 0x0000001f0c027819 */ /* 0x000fd000000006ff */
[----:B------:R-:W1:Y:S02]  /*2e40*/  SYNCS.PHASECHK.TRANS64 P0, [UR4+0x90], R2 ;  /* 0x00009002ff0075a7 */ /* 0x000e640008001004 */
[----:B-1----:R-:W-:Y:S05]  /*2e50*/  @P0 BRA `(.L_x_50) ;  /* 0x0000000000080947 */ /* 0x002fea0003800000 */
[----:B------:R-:W1:Y:S02]  /*2e60*/  SYNCS.PHASECHK.TRANS64.TRYWAIT P0, [UR4+0x90], R2 ;  /* 0x00009002ff0075a7 */ /* 0x000e640008001104 */
[----:B-1----:R-:W-:Y:S05]  /*2e70*/  @!P0 BRA `(.L_x_51) ;  /* 0x0000003c004c8947 */ /* 0x002fea0003800000 */
.L_x_50:
[----:B------:R-:W-:-:S04]  /*2e80*/  UIADD3 UR7, UPT, UPT, UR5, 0x1, URZ ;  /* 0x0000000105077890 */ /* 0x000fc8000fffe0ff */
[----:B------:R-:W-:-:S04]  /*2e90*/  UISETP.NE.AND UP0, UPT, UR7, 0x2, UPT ;  /* 0x000000020700788c */ /* 0x000fc8000bf05270 */
[----:B------:R-:W-:Y:S02]  /*2ea0*/  USEL UR8, URZ, 0x1, UP0 ;  /* 0x00000001ff087887 */ /* 0x000fe40008000000 */
[----:B------:R-:W-:-:S04]  /*2eb0*/  USEL UR7, UR7, URZ, UP0 ;  /* 0x000000ff07077287 */ /* 0x000fc80008000000 */
[----:B------:R-:W-:Y:S01]  /*2ec0*/  ULEA UR7, UR7, UR6, 0x3 ;  /* 0x0000000607077291 */ /* 0x000fe2000f8e18ff */
[----:B-1----:R-:W-:-:S04]  /*2ed0*/  LOP3.LUT R2, R12, UR8, RZ, 0x3c, !PT ;  /* 0x000000080c027c12 */ /* 0x002fc8000f8e3cff */
[----:B------:R-:W-:-:S04]  /*2ee0*/  SHF.L.U32 R0, R2, 0x1f, RZ ;  /* 0x0000001f02007819 */ /* 0x000fc800000006ff */
[----:B------:R-:W1:Y:S02]  /*2ef0*/  SYNCS.PHASECHK.TRANS64 P0, [UR7+0x90], R0 ;  /* 0x00009000ff0075a7 */ /* 0x000e640008001007 */
[----:B-1----:R-:W-:Y:S05]  /*2f00*/  @P0 EXIT ;  /* 0x000000000000094d */ /* 0x002fea0003800000 */
[----:B------:R-:W-:Y:S02]  /*2f10*/  SHF.L.U32 R2, R2, 0x1f, RZ ;  /* 0x0000001f02027819 */ /* 0x000fe400000006ff */
[----:B------:R-:W-:-:S07]  /*2f20*/  MOV R0, UR7 ;  /* 0x0000000700007c02 */ /* 0x000fce0008000f00 */
.L_x_52:
[----:B-1----:R1:W2:Y:S02]  /*2f30*/  SYNCS.PHASECHK.TRANS64.TRYWAIT P0, [R0+URZ+0x90], R2 ;  /* 0x00009002000075a7 */ /* 0x0022a400080011ff */
[----:B--2---:R-:W-:Y:S05]  /*2f40*/  @!P0 NANOSLEEP.SYNCS 0x989680 ;  /* 0x009896800000895d */ /* 0x004fea0003900000 */
[----:B------:R-:W2:Y:S02]  /*2f50*/  @!P0 SYNCS.PHASECHK.TRANS64 P0, [R0+URZ+0x90], R2 ;  /* 0x00009002000085a7 */ /* 0x000ea400080010ff */
[----:B--2---:R-:W-:Y:S05]  /*2f60*/  @P0 EXIT ;  /* 0x000000000000094d */ /* 0x004fea0003800000 */
[----:B------:R-:W-:Y:S05]  /*2f70*/  BRA `(.L_x_52) ;  /* 0xfffffffc00ec7947 */ /* 0x000fea000383ffff */
.L_x_45:
[----:B------:R-:W-:-:S09]  /*2f80*/  UISETP.NE.AND UP1, UPT, UR10, URZ, UPT ;  /* 0x000000ff0a00728c */ /* 0x000fd2000bf25270 */
[----:B------:R-:W-:Y:S05]  /*2f90*/  BRA.U UP1, `(.L_x_53) ;  /* 0x0000001101f47547 */ /* 0x000fea000b800000 */
[----:B------:R-:W-:Y:S01]  /*2fa0*/  UMOV UR4, 0x40 ;  /* 0x0000004000047882 */ /* 0x000fe20000000000 */
[----:B------:R-:W-:Y:S01]  /*2fb0*/  NOP ;  /* 0x0000000000007918 */ /* 0x000fe20000000000 */
[----:B------:R-:W-:Y:S01]  /*2fc0*/  ULEA UR5, UR45, UR4, 0x18 ;  /* 0x000000042d057291 */ /* 0x000fe2000f8ec0ff */
[----:B------:R-:W-:Y:S02]  /*2fd0*/  UMOV UR6, 0x400 ;  /* 0x0000040000067882 */ /* 0x000fe40000000000 */
[----:B------:R-:W-:-:S06]  /*2fe0*/  ULEA UR6, UR45, UR6, 0x18 ;  /* 0x000000062d067291 */ /* 0x000fcc000f8ec0ff */
[----:B------:R-:W1:Y:S02]  /*2ff0*/  LDS.U8 R0, [UR5+0x1c] ;  /* 0x00001c05ff007984 */ /* 0x000e640008000000 */
[----:B-1----:R-:W-:-:S13]  /*3000*/  ISETP.NE.AND P0, PT, R0, RZ, PT ;  /* 0x000000ff0000720c */ /* 0x002fda0003f05270 */
[----:B------:R-:W-:Y:S05]  /*3010*/  @P0 BRA `(.L_x_54) ;  /* 0x0000000000580947 */ /* 0x000fea0003800000 */
[----:B------:R-:W-:-:S13]  /*3020*/  ELECT P0, URZ, PT ;  /* 0x0000000000ff782f */ /* 0x000fda0003800000 */
[----:B------:R-:W-:Y:S05]  /*3030*/  @!P0 BRA `(.L_x_55) ;  /* 0x0000000000608947 */ /* 0x000fea0003800000 */
[----:B------:R-:W-:Y:S01]  /*3040*/  UMOV UR4, 0x10 ;  /* 0x0000001000047882 */ /* 0x000fe20000000000 */
[----:B------:R-:W-:Y:S01]  /*3050*/  HFMA2 R0, -RZ, RZ, 0, 5.9604644775390625e-08 ;  /* 0x00000001ff007431 */ /* 0x000fe200000001ff */
[----:B------:R-:W-:-:S03]  /*3060*/  MOV R2, 0xffff ;  /* 0x0000ffff00027802 */ /* 0x000fc60000000f00 */
[----:B------:R-:W-:Y:S04]  /*3070*/  DEPBAR.LE SB1, 0x36 ;  /* 0x00009d800000791a */ /* 0x000fe80000000000 */
[----:B------:R-:W1:Y:S02]  /*3080*/  UTCATOMSWS.FIND_AND_SET.ALIGN UP0, UR4, UR4 ;  /* 0x00000004000475e3 */ /* 0x000e640008000800 */
[----:B-1----:R-:W-:Y:S01]  /*3090*/  MOV R3, UR4 ;  /* 0x0000000400037c02 */ /* 0x002fe20008000f00 */
[----:B------:R-:W-:Y:S06]  /*30a0*/  BRA.U UP0, `(.L_x_56) ;  /* 0x0000000100187547 */ /* 0x000fec000b800000 */
.L_x_57:
[----:B------:R-:W-:Y:S05]  /*30b0*/  NANOSLEEP 0x64 ;  /* 0x000000640000795d */ /* 0x000fea0003800000 */
[----:B------:R-:W-:-:S05]  /*30c0*/  UMOV UR4, 0x10 ;  /* 0x0000001000047882 */ /* 0x000fca0000000000 */
[----:B------:R-:W-:Y:S04]  /*30d0*/  DEPBAR.LE SB1, 0x36 ;  /* 0x00009d800000791a */ /* 0x000fe80000000000 */
[----:B------:R-:W1:Y:S02]  /*30e0*/  UTCATOMSWS.FIND_AND_SET.ALIGN UP0, UR4, UR4 ;  /* 0x00000004000475e3 */ /* 0x000e640008000800 */
[----:B-1----:R-:W-:Y:S01]  /*30f0*/  MOV R3, UR4 ;  /* 0x0000000400037c02 */ /* 0x002fe20008000f00 */
[----:B------:R-:W-:Y:S05]  /*3100*/  BRA.U !UP0, `(.L_x_57) ;  /* 0xfffffffd08e87547 */ /* 0x000fea000b83ffff */
.L_x_56:
[-C--:B------:R-:W-:Y:S02]  /*3110*/  SHF.L.U32 R2, R2, R3.reuse, RZ ;  /* 0x0000000302027219 */ /* 0x080fe400000006ff */
[----:B------:R-:W-:Y:S01]  /*3120*/  SHF.L.U32 R0, R0, R3, RZ ;  /* 0x0000000300007219 */ /* 0x000fe200000006ff */
[----:B------:R-:W-:Y:S02]  /*3130*/  IMAD.SHL.U32 R3, R3, 0x20, RZ ;  /* 0x0000002003037824 */ /* 0x000fe400078e00ff */
[----:B------:R1:W-:Y:S04]  /*3140*/  ATOMS.OR RZ, [UR5+0x14], R2 ;  /* 0x00001402ffff798c */ /* 0x0003e8000b000005 */
[----:B------:R1:W-:Y:S04]  /*3150*/  ATOMS.OR RZ, [UR5+0x18], R0 ;  /* 0x00001800ffff798c */ /* 0x0003e8000b000005 */
[----:B------:R1:W-:Y:S01]  /*3160*/  STS [UR6+0x130], R3 ;  /* 0x00013003ff007988 */ /* 0x0003e20008000806 */
[----:B------:R-:W-:Y:S05]  /*3170*/  BRA `(.L_x_55) ;  /* 0x0000000000107947 */ /* 0x000fea0003800000 */
.L_x_54:
[----:B------:R-:W-:Y:S02]  /*3180*/  MOV R0, 0xffffffff ;  /* 0xffffffff00007802 */ /* 0x000fe40000000f00 */
[----:B------:R-:W-:-:S03]  /*3190*/  MOV R2, 0x31c0 ;  /* 0x000031c000027802 */ /* 0x000fc60000000f00 */
[----:B------:R1:W-:Y:S04]  /*31a0*/  STS [UR6+0x130], R0 ;  /* 0x00013000ff007988 */ /* 0x0003e80008000806 */
[----:B-1-3-5:R-:W-:Y:S05]  /*31b0*/  CALL.REL.NOINC `($__internal_1_$__cuda_sm10x_tcgen05_guardrail_trap_phase_invalid_during_alloc) ;  /* 0x0000003c00dc7944 */ /* 0x02afea0003c00000 */
.L_x_55:
[----:B------:R-:W-:Y:S05]  /*31c0*/  WARPSYNC.ALL ;  /* 0x0000000000007948 */ /* 0x000fea0003800000 */
[----:B------:R-:W2:Y:S01]  /*31d0*/  S2UR UR4, SR_CgaCtaId ;  /* 0x00000000000479c3 */ /* 0x000ea20000008800 */
[----:B------:R-:W-:Y:S01]  /*31e0*/  UMOV UR71, 0x400 ;  /* 0x0000040000477882 */ /* 0x000fe20000000000 */
[----:B------:R-:W-:-:S06]  /*31f0*/  NOP ;  /* 0x0000000000007918 */ /* 0x000fcc0000000000 */
[----:B------:R-:W-:Y:S06]  /*3200*/  BAR.ARV 0x6, 0xa0 ;  /* 0x0182800000007b1d */ /* 0x000fec0000002000 */
[----:B------:R-:W4:Y:S01]  /*3210*/  LDCU UR5, c[0x0][0x38c] ;  /* 0x00007180ff0577ac */ /* 0x000f220008000800 */
[----:B------:R-:W-:Y:S01]  /*3220*/  IMAD.MOV.U32 R11, RZ, RZ, 0x1 ;  /* 0x00000001ff0b7424 */ /* 0x000fe200078e00ff */
[----:B------:R-:W-:Y:S01]  /*3230*/  CS2R R8, SRZ ;  /* 0x0000000000087805 */ /* 0x000fe2000001ff00 */
[----:B------:R-:W-:Y:S01]  /*3240*/  IMAD.MOV.U32 R10, RZ, RZ, RZ ;  /* 0x000000ffff0a7224 */ /* 0x000fe200078e00ff */
[----:B------:R-:W3:Y:S01]  /*3250*/  LDCU UR7, c[0x0][0x38c] ;  /* 0x00007180ff0777ac */ /* 0x000ee20008000800 */
[----:B------:R-:W-:Y:S01]  /*3260*/  UMOV UR74, URZ ;  /* 0x000000ff004a7c82 */ /* 0x000fe20008000000 */
[----:B------:R-:W-:Y:S01]  /*3270*/  UMOV UR9, URZ ;  /* 0x000000ff00097c82 */ /* 0x000fe20008000000 */
[----:B--2---:R-:W-:Y:S01]  /*3280*/  ULEA UR71, UR4, UR71, 0x18 ;  /* 0x0000004704477291 */ /* 0x004fe2000f8ec0ff */
[----:B------:R-:W-:Y:S01]  /*3290*/  UMOV UR76, 0x0 ;  /* 0x00000000004c7882 */ /* 0x000fe20000000000 */
[----:B------:R-:W-:-:S02]  /*32a0*/  UMOV UR77, 0x4040010 ;  /* 0x04040010004d7882 */ /* 0x000fc40000000000 */
[----:B------:R-:W-:Y:S02]  /*32b0*/  UIADD3 UR6, UPT, UPT, UR71, 0x29300, URZ ;  /* 0x0002930047067890 */ /* 0x000fe4000fffe0ff */
[----:B----4-:R-:W-:-:S03]  /*32c0*/  UIADD3 UR5, UPT, UPT, UR5, 0xff, URZ ;  /* 0x000000ff05057890 */ /* 0x010fc6000fffe0ff */
[----:B-1----:R-:W1:Y:S01]  /*32d0*/  LDS R0, [UR71+0x130] ;  /* 0x00013047ff007984 */ /* 0x002e620008000800 */
[----:B------:R-:W-:Y:S02]  /*32e0*/  USHF.R.S32.HI UR4, URZ, 0x1f, UR5 ;  /* 0x0000001fff047899 */ /* 0x000fe40008011405 */
[----:B---3--:R-:W-:Y:S02]  /*32f0*/  UISETP.GE.AND UP3, UPT, UR7, 0x1, UPT ;  /* 0x000000010700788c */ /* 0x008fe4000bf66270 */
[----:B------:R-:W-:Y:S02]  /*3300*/  ULEA.HI UR4, UR4, UR5, URZ, 0x8 ;  /* 0x0000000504047291 */ /* 0x000fe4000f8f40ff */
[----:B------:R-:W-:Y:S02]  /*3310*/  UIADD3 UR5, UPT, UPT, UR71, 0x1300, URZ ;  /* 0x0000130047057890 */ /* 0x000fe4000fffe0ff */
[----:B------:R-:W-:Y:S02]  /*3320*/  USHF.R.S32.HI UR8, URZ, 0x8, UR4 ;  /* 0x00000008ff087899 */ /* 0x000fe40008011404 */
[----:B------:R-:W-:-:S02]  /*3330*/  USHF.R.U32.HI UR4, URZ, 0x4, UR6 ;  /* 0x00000004ff047899 */ /* 0x000fc40008011606 */
[----:B------:R-:W-:Y:S02]  /*3340*/  UISETP.LT.AND UP0, UPT, UR8, 0x1, UPT ;  /* 0x000000010800788c */ /* 0x000fe4000bf01270 */
[----:B------:R-:W-:Y:S01]  /*3350*/  IMAD.U32 R12, RZ, RZ, UR8 ;  /* 0x00000008ff0c7e24 */ /* 0x000fe2000f8e00ff */
[----:B------:R-:W-:Y:S02]  /*3360*/  ULOP3.LUT UR4, UR4, 0x3fff, URZ, 0xc0, !UPT ;  /* 0x00003fff04047892 */ /* 0x000fe4000f8ec0ff */
[----:B------:R-:W-:Y:S02]  /*3370*/  USEL UR6, UR8, 0x1, !UP0 ;  /* 0x0000000108067887 */ /* 0x000fe4000c000000 */
[----:B------:R-:W-:Y:S02]  /*3380*/  ULOP3.LUT UR73, UR4, 0x10000, URZ, 0xfc, !UPT ;  /* 0x0001000004497892 */ /* 0x000fe4000f8efcff */
[----:B------:R-:W-:Y:S02]  /*3390*/  UIADD3 UR4, UPT, UPT, -UR6, URZ, URZ ;  /* 0x000000ff06047290 */ /* 0x000fe4000fffe1ff */
[----:B------:R-:W-:-:S04]  /*33a0*/  USHF.R.U32.HI UR5, URZ, 0x4, UR5 ;  /* 0x00000004ff057899 */ /* 0x000fc80008011605 */
[----:B------:R-:W-:Y:S01]  /*33b0*/  ULOP3.LUT UR5, UR5, 0x3fff, URZ, 0xc0, !UPT ;  /* 0x00003fff05057892 */ /* 0x000fe2000f8ec0ff */
[----:B------:R-:W-:-:S03]  /*33c0*/  MOV R13, UR4 ;  /* 0x00000004000d7c02 */ /* 0x000fc60008000f00 */
[----:B------:R-:W-:Y:S01]  /*33d0*/  ULOP3.LUT UR72, UR5, 0x10000, URZ, 0xfc, !UPT ;  /* 0x0001000005487892 */ /* 0x000fe2000f8efcff */
[----:B-1----:R-:W-:-:S13]  /*33e0*/  R2UR UR8, R0 ;  /* 0x00000000000872ca */ /* 0x002fda00000e0000 */
[----:B------:R-:W-:-:S07]  /*33f0*/  MOV R14, UR8 ;  /* 0x00000008000e7c02 */ /* 0x000fce0008000f00 */
.L_x_64:
[----:B------:R-:W-:Y:S02]  /*3400*/  LEA R0, R10, UR71, 0x3 ;  /* 0x000000470a007c11 */ /* 0x000fe4000f8e18ff */
[----:B------:R-:W-:Y:S02]  /*3410*/  SHF.L.U32 R2, R9, 0x1f, RZ ;  /* 0x0000001f09027819 */ /* 0x000fe400000006ff */
[----:B------:R-:W-:Y:S01]  /*3420*/  PLOP3.LUT P0, PT, PT, PT, UP3, 0x80, 0x8 ;  /* 0x000000000008781c */ /* 0x000fe20003f0f038 */
[----:B------:R-:W-:Y:S01]  /*3430*/  VIADD R3, R0, 0x90 ;  /* 0x0000009000037836 */ /* 0x000fe20000000000 */
[----:B-1----:R-:W1:Y:S02]  /*3440*/  SYNCS.PHASECHK.TRANS64.TRYWAIT P1, [R0+URZ+0x80], R2 ;  /* 0x00008002000075a7 */ /* 0x002e6400080211ff */
[----:B-1----:R-:W-:Y:S09]  /*3450*/  @!P1 BRA `(.L_x_58) ;  /* 0x0000003400ec9947 */ /* 0x002ff20003800000 */
.L_x_124:
[----:B------:R-:W-:Y:S01]  /*3460*/  LEA R4, R10, UR71, 0x4 ;  /* 0x000000470a047c11 */ /* 0x000fe2000f8e20ff */
[----:B------:R-:W-:Y:S01]  /*3470*/  @UP3 ULEA UR4, UR9, UR71, 0x3 ;  /* 0x0000004709043291 */ /* 0x000fe2000f8e18ff */
[----:B------:R-:W-:Y:S01]  /*3480*/  PLOP3.LUT P2, PT, PT, PT, PT, 0x80, 0x8 ;  /* 0x000000000008781c */ /* 0x000fe20003f4f070 */
[----:B------:R-:W-:Y:S01]  /*3490*/  ULEA UR75, UR74, UR71, 0x3 ;  /* 0x000000474a4b7291 */ /* 0x000fe2000f8e18ff */
[----:B------:R-:W-:Y:S02]  /*34a0*/  PRMT R3, RZ, 0x654, R3 ;  /* 0x00000654ff037816 */ /* 0x000fe40000000003 */
[----:B------:R-:W2:Y:S01]  /*34b0*/  LDS.128 R4, [R4+0x110] ;  /* 0x0001100004047984 */ /* 0x000ea20000000c00 */
[----:B-1----:R-:W-:Y:S02]  /*34c0*/  @P0 SHF.L.U32 R2, R8, 0x1f, RZ ;  /* 0x0000001f08020819 */ /* 0x002fe400000006ff */
[----:B------:R-:W-:Y:S01]  /*34d0*/  SHF.L.U32 R0, R11, 0x1f, RZ ;  /* 0x0000001f0b007819 */ /* 0x000fe200000006ff */
[----:B------:R-:W-:Y:S01]  /*34e0*/  @!PT LDS RZ, [RZ] ;  /* 0x00000000fffff984 */ /* 0x000fe20000000800 */
[----:B------:R-:W-:Y:S01]  /*34f0*/  @!PT LDS RZ, [RZ] ;  /* 0x00000000fffff984 */ /* 0x000fe20000000800 */
[----:B------:R-:W-:Y:S01]  /*3500*/  @!PT LDS RZ, [RZ] ;  /* 0x00000000fffff984 */ /* 0x000fe20000000800 */
[----:B------:R-:W-:Y:S01]  /*3510*/  @!PT LDS RZ, [RZ] ;  /* 0x00000000fffff984 */ /* 0x000fe20000000800 */
[----:B------:R1:W-:Y:S06]  /*3520*/  MEMBAR.ALL.CTA ;  /* 0x0000000000007992 */ /* 0x0003ec0000008000 */
[----:B-1----:R-:W1:Y:S01]  /*3530*/  FENCE.VIEW.ASYNC.S ;  /* 0x00000000000073c6 */ /* 0x002e620000000000 */
[----:B------:R-:W-:Y:S01]  /*3540*/  R2UR UR6, R14 ;  /* 0x000000000e0672ca */ /* 0x000fe200000e0000 */
[----:B-1----:R1:W-:Y:S01]  /*3550*/  SYNCS.ARRIVE.TRANS64.RED.A1T0 RZ, [R3+URZ], RZ ;  /* 0x000000ff03ff79a7 */ /* 0x0023e200081004ff */
[----:B------:R1:W3:Y:S01]  /*3560*/  @P0 SYNCS.PHASECHK.TRANS64.TRYWAIT P2, [UR4], R2 ;  /* 0x00000002ff0005a7 */ /* 0x0002e20008041104 */
[----:B------:R-:W-:Y:S01]  /*3570*/  ULEA.HI UR4, UR74, UR74, URZ, 0x1 ;  /* 0x0000004a4a047291 */ /* 0x000fe2000f8f08ff */
[----:B--2---:R-:W-:-:S03]  /*3580*/  LOP3.LUT P1, RZ, R6, 0x1, RZ, 0xc0, !PT ;  /* 0x0000000106ff7812 */ /* 0x004fc6000782c0ff */
[----:B------:R-:W-:Y:S02]  /*3590*/  USHF.L.U32 UR5, UR4, 0x3, URZ ;  /* 0x0000000304057899 */ /* 0x000fe400080006ff */
[----:B------:R-:W-:Y:S02]  /*35a0*/  ULOP3.LUT UR8, UR4, 0xffe, URZ, 0xc0, !UPT ;  /* 0x00000ffe04087892 */ /* 0x000fe4000f8ec0ff */
[----:B------:R-:W-:Y:S02]  /*35b0*/  ULOP3.LUT UR4, UR5, 0xfffffff0, URZ, 0xc0, !UPT ;  /* 0xfffffff005047892 */ /* 0x000fe4000f8ec0ff */
[----:B------:R-:W-:Y:S02]  /*35c0*/  UIADD3 UR8, UPT, UPT, -UR8, UR74, URZ ;  /* 0x0000004a08087290 */ /* 0x000fe4000fffe1ff */
[----:B------:R-:W-:Y:S01]  /*35d0*/  UIADD3 UR4, UPT, UPT, UR6, UR4, URZ ;  /* 0x0000000406047290 */ /* 0x000fe2000fffe0ff */
[----:B------:R-:W2:Y:S03]  /*35e0*/  SYNCS.PHASECHK.TRANS64.TRYWAIT P0, [UR75+0xc0], R0 ;  /* 0x0000c000ff0075a7 */ /* 0x000ea6000800114b */
[----:B------:R-:W-:Y:S01]  /*35f0*/  ULEA UR8, UR8, UR4, 0x14 ;  /* 0x0000000408087291 */ /* 0x000fe2000f8ea0ff */
[----:B-123--:R-:W-:Y:S11]  /*3600*/  @!P0 BRA `(.L_x_59) ;  /* 0x0000003400948947 */ /* 0x00eff60003800000 */
.L_x_126:
[----:B------:R-:W-:Y:S01]  /*3610*/  IADD3 R10, PT, PT, R10, 0x1, RZ ;  /* 0x000000010a0a7810 */ /* 0x000fe20007ffe0ff */
[----:B------:R-:W-:Y:S06]  /*3620*/  BRA.U !UP3, `(.L_x_60) ;  /* 0x000000050bec7547 */ /* 0x000fec000b800000 */
[----:B------:R-:W-:Y:S01]  /*3630*/  R2UR UR69, R13 ;  /* 0x000000000d4572ca */ /* 0x000fe200000e0000 */
[----:B------:R-:W-:Y:S01]  /*3640*/  UPLOP3.LUT UP4, UPT, UPT, UPT, UPT, 0x40, 0x4 ;  /* 0x000000000004789c */ /* 0x000fe20003f8e870 */
[----:B------:R-:W-:Y:S01]  /*3650*/  R2UR UR68, R12 ;  /* 0x000000000c4472ca */ /* 0x000fe200000e0000 */
[----:B------:R-:W-:-:S14]  /*3660*/  UMOV UR7, UR9 ;  /* 0x0000000900077c82 */ /* 0x000fdc0008000000 */
.L_x_63:
[----:B------:R-:W-:Y:S02]  /*3670*/  UIADD3 UR69, UPT, UPT, UR69, 0x1, URZ ;  /* 0x0000000145457890 */ /* 0x000fe4000fffe0ff */
[----:B--2---:R-:W-:Y:S02]  /*3680*/  ULEA UR5, UR7, UR71, 0x3 ;  /* 0x0000004707057291 */ /* 0x004fe4000f8e18ff */
[----:B------:R-:W-:Y:S01]  /*3690*/  UISETP.NE.AND UP0, UPT, UR69, URZ, UPT ;  /* 0x000000ff4500728c */ /* 0x000fe2000bf05270 */
[----:B------:R-:W-:Y:S10]  /*36a0*/  @P2 BRA `(.L_x_61) ;  /* 0x00000000000c2947 */ /* 0x000ff40003800000 */
[----:B-1----:R-:W-:Y:S04]  /*36b0*/  SHF.L.U32 R2, R8, 0x1f, RZ ;  /* 0x0000001f08027819 */ /* 0x002fe800000006ff */
[----:B------:R-:W1:Y:S02]  /*36c0*/  SYNCS.PHASECHK.TRANS64.TRYWAIT P0, [UR5], R2 ;  /* 0x00000002ff0075a7 */ /* 0x000e640008001105 */
[----:B-1----:R-:W-:Y:S05]  /*36d0*/  @!P0 BRA `(.L_x_62) ;  /* 0x0000003400788947 */ /* 0x002fea0003800000 */
.L_x_61:
[----:B------:R-:W-:Y:S01]  /*36e0*/  UISETP.NE.AND UP1, UPT, UR68, 0x1, UPT ;  /* 0x000000014400788c */ /* 0x000fe2000bf25270 */
[----:B------:R-:W-:Y:S01]  /*36f0*/  PLOP3.LUT P2, PT, PT, PT, PT, 0x80, 0x8 ;  /* 0x000000000008781c */ /* 0x000fe20003f4f070 */
[----:B------:R-:W-:Y:S01]  /*3700*/  UIADD3 UR9, UPT, UPT, UR7, 0x1, URZ ;  /* 0x0000000107097890 */ /* 0x000fe2000fffe0ff */
[----:B------:R-:W-:Y:S01]  /*3710*/  MOV.SPILL R3, UR75 ;  /* 0x0000004b00037c02 */ /* 0x000fe20009000f00 */
[----:B------:R-:W-:Y:S01]  /*3720*/  UIADD3 UR70, UPT, UPT, UR5, 0x28, URZ ;  /* 0x0000002805467890 */ /* 0x000fe2000fffe0ff */
[----:B-1----:R-:W-:Y:S01]  /*3730*/  MOV.SPILL R2, UR74 ;  /* 0x0000004a00027c02 */ /* 0x002fe20009000f00 */
[----:B------:R-:W-:Y:S01]  /*3740*/  UISETP.NE.AND UP2, UPT, UR9, 0x5, UPT ;  /* 0x000000050900788c */ /* 0x000fe2000bf45270 */
[----:B------:R-:W-:Y:S01]  /*3750*/  PLOP3.LUT P0, PT, PT, PT, UP1, 0x80, 0x8 ;  /* 0x000000000008781c */ /* 0x000fe20003f0f018 */
[----:B------:R-:W-:Y:S02]  /*3760*/  ULEA UR6, UR7, UR73, 0x9 ;  /* 0x0000004907067291 */ /* 0x000fe4000f8e48ff */
[----:B------:R-:W-:Y:S02]  /*3770*/  USEL UR5, URZ, 0x1, UP2 ;  /* 0x00000001ff057887 */ /* 0x000fe40009000000 */
[----:B------:R-:W-:Y:S02]  /*3780*/  USEL UR9, UR9, URZ, UP2 ;  /* 0x000000ff09097287 */ /* 0x000fe40009000000 */
[----:B------:R-:W-:Y:S02]  /*3790*/  ULEA UR4, UR7, UR72, 0xb ;  /* 0x0000004807047291 */ /* 0x000fe4000f8e58ff */
[----:B------:R-:W-:Y:S01]  /*37a0*/  @UP1 ULEA UR7, UR9, UR71, 0x3 ;  /* 0x0000004709071291 */ /* 0x000fe2000f8e18ff */
[----:B------:R-:W-:Y:S01]  /*37b0*/  LOP3.LUT R8, R8, UR5, RZ, 0x3c, !PT ;  /* 0x0000000508087c12 */ /* 0x000fe2000f8e3cff */
[----:B------:R-:W-:Y:S02]  /*37c0*/  UIADD3 UR20, UPT, UPT, UR6, 0x2, URZ ;  /* 0x0000000206147890 */ /* 0x000fe4000fffe0ff */
[----:B------:R-:W-:Y:S01]  /*37d0*/  UIADD3 UR18, UPT, UPT, UR4, 0x2, URZ ;  /* 0x0000000204127890 */ /* 0x000fe2000fffe0ff */
[----:B------:R-:W-:Y:S01]  /*37e0*/  @P0 SHF.L.U32 R0, R8, 0x1f, RZ ;  /* 0x0000001f08000819 */ /* 0x000fe200000006ff */
[----:B------:R-:W-:Y:S02]  /*37f0*/  UIADD3 UR14, UPT, UPT, UR6, 0x4, URZ ;  /* 0x00000004060e7890 */ /* 0x000fe4000fffe0ff */
[----:B------:R-:W-:Y:S01]  /*3800*/  UIADD3 UR12, UPT, UPT, UR4, 0x4, URZ ;  /* 0x00000004040c7890 */ /* 0x000fe2000fffe0ff */
[----:B------:R2:W3:Y:S01]  /*3810*/  @P0 SYNCS.PHASECHK.TRANS64.TRYWAIT P2, [UR7], R0 ;  /* 0x00000000ff0005a7 */ /* 0x0004e20008041107 */
[----:B------:R-:W-:Y:S02]  /*3820*/  UIADD3 UR66, UPT, UPT, UR6, 0x6, URZ ;  /* 0x0000000606427890 */ /* 0x000fe4000fffe0ff */
        /* <DEDUP_REMOVED lines=24> */
[----:B------:R-:W-:Y:S01]  /*39b0*/  UIADD3 UR68, UPT, UPT, UR68, -0x1, URZ ;  /* 0xffffffff44447890 */ /* 0x000fe2000fffe0ff */
[----:B------:R-:W-:Y:S01]  /*39c0*/  UMOV UR7, 0x40004040 ;  /* 0x4000404000077882 */ /* 0x000fe20000000000 */
[----:B------:R-:W-:Y:S01]  /*39d0*/  UMOV UR74, 0x0 ;  /* 0x00000000004a7882 */ /* 0x000fe20000000000 */
[----:B------:R-:W-:Y:S01]  /*39e0*/  UMOV UR75, 0x4040010 ;  /* 0x04040010004b7882 */ /* 0x000fe20000000000 */
[----:B------:R-:W-:Y:S01]  /*39f0*/  UMOV UR5, 0x40004040 ;  /* 0x4000404000057882 */ /* 0x000fe20000000000 */
[----:B------:R-:W-:Y:S01]  /*3a00*/  UMOV UR21, 0x40004040 ;  /* 0x4000404000157882 */ /* 0x000fe20000000000 */
[----:B------:R1:W-:Y:S01]  /*3a10*/  UTCHMMA gdesc[UR4], gdesc[UR6], tmem[UR8], tmem[UR74], idesc[UR75], UP4 ;  /* 0x00ff4a06040075ea */ /* 0x0003e2000a000008 */
[----:B------:R-:W-:Y:S01]  /*3a20*/  UPLOP3.LUT UP4, UPT, UPT, UPT, UPT, 0x80, 0x8 ;  /* 0x000000000008789c */ /* 0x000fe20003f8f070 */
[----:B------:R-:W-:Y:S01]  /*3a30*/  UMOV UR19, 0x40004040 ;  /* 0x4000404000137882 */ /* 0x000fe20000000000 */
[----:B------:R-:W-:Y:S01]  /*3a40*/  UMOV UR15, 0x40004040 ;  /* 0x40004040000f7882 */ /* 0x000fe20000000000 */
[----:B------:R4:W-:Y:S01]  /*3a50*/  UTCHMMA gdesc[UR18], gdesc[UR20], tmem[UR8], tmem[UR74], idesc[UR75], UPT ;  /* 0x00ff4a14120075ea */ /* 0x0009e2000b800008 */
[----:B------:R-:W-:Y:S01]  /*3a60*/  UMOV UR13, 0x40004040 ;  /* 0x40004040000d7882 */ /* 0x000fe20000000000 */
        /* <DEDUP_REMOVED lines=18> */
[----:B-1----:R-:W-:Y:S01]  /*3b90*/  UIADD3 UR4, UPT, UPT, UR4, 0x606, URZ ;  /* 0x0000060604047890 */ /* 0x002fe2000fffe0ff */
[----:B------:R-:W-:Y:S01]  /*3ba0*/  UMOV UR6, 0x0 ;  /* 0x0000000000067882 */ /* 0x000fe20000000000 */
[----:B------:R-:W-:Y:S01]  /*3bb0*/  UMOV UR7, 0x4040010 ;  /* 0x0404001000077882 */ /* 0x000fe20000000000 */
[----:B------:R-:W-:Y:S01]  /*3bc0*/  UMOV UR31, 0x40004040 ;  /* 0x40004040001f7882 */ /* 0x000fe20000000000 */
[----:B----4-:R-:W-:Y:S01]  /*3bd0*/  UMOV UR20, 0x0 ;  /* 0x0000000000147882 */ /* 0x010fe20000000000 */
[----:B------:R-:W-:Y:S01]  /*3be0*/  UMOV UR21, 0x4040010 ;  /* 0x0404001000157882 */ /* 0x000fe20000000000 */
[----:B------:R-:W-:Y:S01]  /*3bf0*/  UMOV UR18, 0x0 ;  /* 0x0000000000127882 */ /* 0x000fe20000000000 */
[----:B------:R1:W-:Y:S01]  /*3c00*/  UTCHMMA gdesc[UR12], gdesc[UR14], tmem[UR8], tmem[UR20], idesc[UR21], UPT ;  /* 0x00ff140e0c0075ea */ /* 0x0003e2000b800008 */
[----:B------:R-:W-:Y:S01]  /*3c10*/  UTCHMMA gdesc[UR64], gdesc[UR66], tmem[UR8], tmem[UR20], idesc[UR21], UPT ;  /* 0x00ff1442400075ea */ /* 0x000fe2000b800008 */
[----:B------:R-:W-:Y:S01]  /*3c20*/  UMOV UR19, 0x4040010 ;  /* 0x0404001000137882 */ /* 0x000fe20000000000 */
[----:B------:R-:W-:Y:S01]  /*3c30*/  UTCHMMA gdesc[UR60], gdesc[UR62], tmem[UR8], tmem[UR20], idesc[UR21], UPT ;  /* 0x00ff143e3c0075ea */ /* 0x000fe2000b800008 */
[----:B------:R-:W-:Y:S01]  /*3c40*/  UTCHMMA gdesc[UR56], gdesc[UR58], tmem[UR8], tmem[UR18], idesc[UR19], UPT ;  /* 0x00ff123a380075ea */ /* 0x000fe2000b800008 */
[----:B------:R-:W-:Y:S01]  /*3c50*/  UTCHMMA gdesc[UR52], gdesc[UR54], tmem[UR8], tmem[UR18], idesc[UR19], UPT ;  /* 0x00ff1236340075ea */ /* 0x000fe2000b800008 */
[----:B------:R-:W-:Y:S01]  /*3c60*/  UTCHMMA gdesc[UR48], gdesc[UR50], tmem[UR8], tmem[UR18], idesc[UR19], UPT ;  /* 0x00ff1232300075ea */ /* 0x000fe2000b800008 */
[----:B------:R-:W-:Y:S01]  /*3c70*/  UTCHMMA gdesc[UR44], gdesc[UR46], tmem[UR8], tmem[UR6], idesc[UR7], UPT ;  /* 0x00ff062e2c0075ea */ /* 0x000fe2000b800008 */
[----:B------:R-:W-:Y:S01]  /*3c80*/  UMOV UR29, 0x40004040 ;  /* 0x40004040001d7882 */ /* 0x000fe20000000000 */
[----:B------:R-:W-:Y:S01]  /*3c90*/  UMOV UR27, 0x40004040 ;  /* 0x40004040001b7882 */ /* 0x000fe20000000000 */
[----:B------:R-:W-:Y:S01]  /*3ca0*/  UMOV UR25, 0x40004040 ;  /* 0x4000404000197882 */ /* 0x000fe20000000000 */
[----:B------:R-:W-:Y:S01]  /*3cb0*/  UMOV UR23, 0x40004040 ;  /* 0x4000404000177882 */ /* 0x000fe20000000000 */
[----:B------:R-:W-:Y:S01]  /*3cc0*/  UMOV UR17, 0x40004040 ;  /* 0x4000404000117882 */ /* 0x000fe20000000000 */
[----:B------:R-:W-:Y:S01]  /*3cd0*/  UMOV UR11, 0x40004040 ;  /* 0x40004040000b7882 */ /* 0x000fe20000000000 */
[----:B------:R-:W-:Y:S02]  /*3ce0*/  R2UR.FILL UR75, R3 ;  /* 0x00000000034b72ca */ /* 0x000fe400004e0000 */
[----:B------:R-:W-:Y:S01]  /*3cf0*/  R2UR.FILL UR74, R2 ;  /* 0x00000000024a72ca */ /* 0x000fe200004e0000 */
[----:B-1----:R-:W-:Y:S01]  /*3d00*/  UMOV UR12, 0x0 ;  /* 0x00000000000c7882 */ /* 0x002fe20000000000 */
[----:B------:R-:W-:Y:S01]  /*3d10*/  UMOV UR13, 0x4040010 ;  /* 0x04040010000d7882 */ /* 0x000fe20000000000 */
[----:B------:R-:W-:Y:S01]  /*3d20*/  UMOV UR14, 0x0 ;  /* 0x00000000000e7882 */ /* 0x000fe20000000000 */
[----:B------:R-:W-:Y:S01]  /*3d30*/  UTCHMMA gdesc[UR40], gdesc[UR42], tmem[UR8], tmem[UR12], idesc[UR13], UPT ;  /* 0x00ff0c2a280075ea */ /* 0x000fe2000b800008 */
[----:B------:R-:W-:Y:S01]  /*3d40*/  UTCHMMA gdesc[UR36], gdesc[UR38], tmem[UR8], tmem[UR6], idesc[UR7], UPT ;  /* 0x00ff0626240075ea */ /* 0x000fe2000b800008 */
[----:B------:R-:W-:Y:S01]  /*3d50*/  UMOV UR15, 0x4040010 ;  /* 0x04040010000f7882 */ /* 0x000fe20000000000 */
[----:B------:R-:W-:Y:S01]  /*3d60*/  UTCHMMA gdesc[UR32], gdesc[UR34], tmem[UR8], tmem[UR18], idesc[UR19], UPT ;  /* 0x00ff1222200075ea */ /* 0x000fe2000b800008 */
[----:B------:R-:W-:Y:S01]  /*3d70*/  UTCHMMA gdesc[UR28], gdesc[UR30], tmem[UR8], tmem[UR14], idesc[UR15], UPT ;  /* 0x00ff0e1e1c0075ea */ /* 0x000fe2000b800008 */
[----:B------:R-:W-:Y:S01]  /*3d80*/  UTCHMMA gdesc[UR24], gdesc[UR26], tmem[UR8], tmem[UR12], idesc[UR13], UPT ;  /* 0x00ff0c1a180075ea */ /* 0x000fe2000b800008 */
[----:B------:R1:W-:Y:S01]  /*3d90*/  UTCHMMA gdesc[UR16], gdesc[UR22], tmem[UR8], tmem[UR6], idesc[UR7], UPT ;  /* 0x00ff0616100075ea */ /* 0x0003e2000b800008 */
[----:B------:R2:W-:Y:S01]  /*3da0*/  UTCHMMA gdesc[UR4], gdesc[UR10], tmem[UR8], tmem[UR76], idesc[UR77], UPT ;  /* 0x00ff4c0a040075ea */ /* 0x0005e2000b800008 */
[----:B------:R2:W-:Y:S01]  /*3db0*/  UTCBAR [UR70], URZ ;  /* 0x000000ff460073e9 */ /* 0x0005e200080000ff */
[----:B-1----:R-:W-:Y:S01]  /*3dc0*/  UMOV UR7, UR9 ;  /* 0x0000000900077c82 */ /* 0x002fe20008000000 */
[----:B---3--:R-:W-:Y:S05]  /*3dd0*/  BRA.U UP0, `(.L_x_63) ;  /* 0xfffffff900247547 */ /* 0x008fea000b83ffff */
.L_x_60:
[----:B--2---:R-:W-:Y:S01]  /*3de0*/  UIADD3 UR4, UPT, UPT, UR74, 0x1, URZ ;  /* 0x000000014a047890 */ /* 0x004fe2000fffe0ff */
[C---:B------:R-:W-:Y:S01]  /*3df0*/  ISETP.NE.AND P0, PT, R10.reuse, 0x2, PT ;  /* 0x000000020a00780c */ /* 0x040fe20003f05270 */
[----:B------:R-:W-:Y:S02]  /*3e00*/  UIADD3 UR5, UPT, UPT, UR75, 0xa0, URZ ;  /* 0x000000a04b057890 */ /* 0x000fe4000fffe0ff */
[----:B------:R-:W-:Y:S01]  /*3e10*/  UISETP.NE.AND UP0, UPT, UR4, 0x4, UPT ;  /* 0x000000040400788c */ /* 0x000fe2000bf05270 */
[----:B-1----:R-:W-:Y:S02]  /*3e20*/  SEL R0, RZ, 0x1, P0 ;  /* 0x00000001ff007807 */ /* 0x002fe40000000000 */
[----:B------:R-:W-:Y:S01]  /*3e30*/  SEL R10, R10, RZ, P0 ;  /* 0x000000ff0a0a7207 */ /* 0x000fe20000000000 */
[----:B------:R-:W-:Y:S01]  /*3e40*/  USEL UR6, URZ, 0x1, UP0 ;  /* 0x00000001ff067887 */ /* 0x000fe20008000000 */
[----:B------:R-:W-:Y:S01]  /*3e50*/  LOP3.LUT R9, R9, R0, RZ, 0x3c, !PT ;  /* 0x0000000009097212 */ /* 0x000fe200078e3cff */
[----:B------:R-:W-:Y:S01]  /*3e60*/  USEL UR74, UR4, URZ, UP0 ;  /* 0x000000ff044a7287 */ /* 0x000fe20008000000 */
[----:B------:R1:W-:Y:S03]  /*3e70*/  UTCBAR [UR5], URZ ;  /* 0x000000ff050073e9 */ /* 0x0003e600080000ff */
[----:B------:R-:W-:Y:S01]  /*3e80*/  LOP3.LUT R11, R11, UR6, RZ, 0x3c, !PT ;  /* 0x000000060b0b7c12 */ /* 0x000fe2000f8e3cff */
[----:B------:R-:W-:Y:S07]  /*3e90*/  @P1 BRA `(.L_x_64) ;  /* 0xfffffff400581947 */ /* 0x000fee000383ffff */
[----:B------:R-:W2:Y:S01]  /*3ea0*/  S2UR UR8, SR_CgaCtaId ;  /* 0x00000000000879c3 */ /* 0x000ea20000008800 */
[----:B------:R-:W-:Y:S01]  /*3eb0*/  ELECT P0, URZ, PT ;  /* 0x0000000000ff782f */ /* 0x000fe20003800000 */
[----:B------:R-:W-:Y:S01]  /*3ec0*/  IMAD.MOV.U32 R0, RZ, RZ, 0x1 ;  /* 0x00000001ff007424 */ /* 0x000fe200078e00ff */
[----:B------:R-:W-:Y:S01]  /*3ed0*/  UIADD3 UR71, UPT, UPT, UR71, 0xc0, URZ ;  /* 0x000000c047477890 */ /* 0x000fe2000fffe0ff */
[----:B------:R-:W-:Y:S01]  /*3ee0*/  SHF.L.U32 R2, R11, 0x1f, RZ ;  /* 0x0000001f0b027819 */ /* 0x000fe200000006ff */
[----:B------:R-:W-:-:S03]  /*3ef0*/  UMOV UR4, 0x40 ;  /* 0x0000004000047882 */ /* 0x000fc60000000000 */
[----:B------:R-:W-:Y:S01]  /*3f00*/  UVIRTCOUNT.DEALLOC.SMPOOL 0x80 ;  /* 0x000000800000784c */ /* 0x000fe20000000000 */
[----:B--2---:R-:W-:Y:S02]  /*3f10*/  ULEA UR8, UR8, UR4, 0x18 ;  /* 0x0000000408087291 */ /* 0x004fe4000f8ec0ff */
[----:B------:R-:W-:-:S07]  /*3f20*/  ULEA UR4, UR74, UR71, 0x3 ;  /* 0x000000474a047291 */ /* 0x000fce000f8e18ff */
[----:B------:R2:W-:Y:S02]  /*3f30*/  @P0 STS.U8 [UR8+0x1c], R0 ;  /* 0x00001c00ff000988 */ /* 0x0005e40008000008 */
[----:B------:R-:W3:Y:S02]  /*3f40*/  SYNCS.PHASECHK.TRANS64.TRYWAIT P0, [UR4], R2 ;  /* 0x00000002ff0075a7 */ /* 0x000ee40008001104 */
[----:B--23--:R-:W-:Y:S05]  /*3f50*/  @!P0 BRA `(.L_x_65) ;  /* 0x0000002c00708947 */ /* 0x00cfea0003800000 */
.L_x_129:
[----:B------:R-:W-:-:S04]  /*3f60*/  UIADD3 UR4, UPT, UPT, UR74, 0x1, URZ ;  /* 0x000000014a047890 */ /* 0x000fc8000fffe0ff */
[----:B------:R-:W-:-:S04]  /*3f70*/  UISETP.NE.AND UP0, UPT, UR4, 0x4, UPT ;  /* 0x000000040400788c */ /* 0x000fc8000bf05270 */
[----:B------:R-:W-:Y:S02]  /*3f80*/  USEL UR6, URZ, 0x1, UP0 ;  /* 0x00000001ff067887 */ /* 0x000fe40008000000 */
[----:B------:R-:W-:-:S04]  /*3f90*/  USEL UR4, UR4, URZ, UP0 ;  /* 0x000000ff04047287 */ /* 0x000fc80008000000 */
[----:B-1----:R-:W-:Y:S01]  /*3fa0*/  ULEA UR5, UR4, UR71, 0x3 ;  /* 0x0000004704057291 */ /* 0x002fe2000f8e18ff */
[----:B--2---:R-:W-:-:S04]  /*3fb0*/  LOP3.LUT R2, R11, UR6, RZ, 0x3c, !PT ;  /* 0x000000060b027c12 */ /* 0x004fc8000f8e3cff */
[----:B------:R-:W-:-:S04]  /*3fc0*/  SHF.L.U32 R3, R2, 0x1f, RZ ;  /* 0x0000001f02037819 */ /* 0x000fc800000006ff */
[----:B------:R-:W1:Y:S02]  /*3fd0*/  SYNCS.PHASECHK.TRANS64.TRYWAIT P0, [UR5], R3 ;  /* 0x00000003ff0075a7 */ /* 0x000e640008001105 */
[----:B-1----:R-:W-:Y:S05]  /*3fe0*/  @!P0 BRA `(.L_x_66) ;  /* 0x0000002c00648947 */ /* 0x002fea0003800000 */
.L_x_131:
        /* <DEDUP_REMOVED lines=9> */
.L_x_133:
[----:B------:R-:W-:-:S04]  /*4080*/  UIADD3 UR4, UPT, UPT, UR4, 0x1, URZ ;  /* 0x0000000104047890 */ /* 0x000fc8000fffe0ff */
[----:B------:R-:W-:-:S04]  /*4090*/  UISETP.NE.AND UP0, UPT, UR4, 0x4, UPT ;  /* 0x000000040400788c */ /* 0x000fc8000bf05270 */
[----:B------:R-:W-:Y:S02]  /*40a0*/  USEL UR5, URZ, 0x1, UP0 ;  /* 0x00000001ff057887 */ /* 0x000fe40008000000 */
[----:B------:R-:W-:-:S04]  /*40b0*/  USEL UR4, UR4, URZ, UP0 ;  /* 0x000000ff04047287 */ /* 0x000fc80008000000 */
[----:B------:R-:W-:Y:S01]  /*40c0*/  ULEA UR4, UR4, UR71, 0x3 ;  /* 0x0000004704047291 */ /* 0x000fe2000f8e18ff */
[----:B------:R-:W-:-:S04]  /*40d0*/  LOP3.LUT R2, R2, UR5, RZ, 0x3c, !PT ;  /* 0x0000000502027c12 */ /* 0x000fc8000f8e3cff */
[----:B------:R-:W-:-:S04]  /*40e0*/  SHF.L.U32 R2, R2, 0x1f, RZ ;  /* 0x0000001f02027819 */ /* 0x000fc800000006ff */
[----:B------:R-:W2:Y:S02]  /*40f0*/  SYNCS.PHASECHK.TRANS64.TRYWAIT P0, [UR4], R2 ;  /* 0x00000002ff0075a7 */ /* 0x000ea40008001104 */
[----:B--2---:R-:W-:Y:S05]  /*4100*/  @!P0 BRA `(.L_x_68) ;  /* 0x0000002c004c8947 */ /* 0x004fea0003800000 */
.L_x_135:
[----:B------:R-:W-:Y:S01]  /*4110*/  NOP ;  /* 0x0000000000007918 */ /* 0x000fe20000000000 */
[----:B-1----:R-:W1:Y:S01]  /*4120*/  LDS R0, [UR8+0x14] ;  /* 0x00001408ff007984 */ /* 0x002e620008000800 */
[----:B------:R-:W-:Y:S01]  /*4130*/  R2UR UR4, R14 ;  /* 0x000000000e0472ca */ /* 0x000fe200000e0000 */
[----:B------:R-:W-:Y:S01]  /*4140*/  UMOV UR5, 0xffff ;  /* 0x0000ffff00057882 */ /* 0x000fe20000000000 */
[----:B------:R-:W-:-:S11]  /*4150*/  UMOV UR6, 0x1 ;  /* 0x0000000100067882 */ /* 0x000fd60000000000 */
[----:B------:R-:W-:-:S04]  /*4160*/  ULOP3.LUT UR4, UR4, 0xffff, URZ, 0xc0, !UPT ;  /* 0x0000ffff04047892 */ /* 0x000fc8000f8ec0ff */
[----:B------:R-:W-:-:S04]  /*4170*/  USHF.R.U32.HI UR4, URZ, 0x5, UR4 ;  /* 0x00000005ff047899 */ /* 0x000fc80008011604 */
[----:B------:R-:W-:Y:S02]  /*4180*/  USHF.L.U32 UR5, UR5, UR4, URZ ;  /* 0x0000000405057299 */ /* 0x000fe400080006ff */
[----:B------:R-:W-:-:S04]  /*4190*/  USHF.L.U32 UR4, UR6, UR4, URZ ;  /* 0x0000000406047299 */ /* 0x000fc800080006ff */
[----:B-1----:R-:W-:-:S04]  /*41a0*/  LOP3.LUT R0, R0, UR5, RZ, 0xc0, !PT ;  /* 0x0000000500007c12 */ /* 0x002fc8000f8ec0ff */
[----:B------:R-:W-:-:S13]  /*41b0*/  ISETP.NE.AND P0, PT, R0, UR5, PT ;  /* 0x0000000500007c0c */ /* 0x000fda000bf05270 */
[----:B------:R-:W-:Y:S05]  /*41c0*/  @P0 BRA `(.L_x_69) ;  /* 0x0000000000580947 */ /* 0x000fea0003800000 */
[----:B------:R-:W1:Y:S02]  /*41d0*/  LDS R0, [UR8+0x18] ;  /* 0x00001808ff007984 */ /* 0x000e640008000800 */
[----:B-1----:R-:W-:-:S04]  /*41e0*/  LOP3.LUT R0, R0, UR4, RZ, 0xc0, !PT ;  /* 0x0000000400007c12 */ /* 0x002fc8000f8ec0ff */
[----:B------:R-:W-:-:S13]  /*41f0*/  ISETP.NE.AND P0, PT, R0, UR4, PT ;  /* 0x0000000400007c0c */ /* 0x000fda000bf05270 */
[----:B------:R-:W-:Y:S05]  /*4200*/  @P0 BRA `(.L_x_70) ;  /* 0x00000000003c0947 */ /* 0x000fea0003800000 */
[----:B------:R-:W1:Y:S01]  /*4210*/  S2R R2, SR_LANEID ;  /* 0x0000000000027919 */ /* 0x000e620000000000 */
[----:B------:R-:W-:-:S06]  /*4220*/  ULOP3.LUT UR5, URZ, UR5, URZ, 0x33, !UPT ;  /* 0x00000005ff057292 */ /* 0x000fcc000f8e33ff */
[----:B------:R-:W-:-:S04]  /*4230*/  IMAD.U32 R0, RZ, RZ, UR5 ;  /* 0x00000005ff007e24 */ /* 0x000fc8000f8e00ff */
[----:B------:R2:W3:Y:S02]  /*4240*/  REDUX UR7, R0 ;  /* 0x00000000000773c4 */ /* 0x0004e40000000000 */
[----:B------:R4:W-:Y:S01]  /*4250*/  UTCATOMSWS.AND URZ, UR5 ;  /* 0x0000000500ff79e3 */ /* 0x0009e20008000000 */
[----:B--2---:R-:W-:Y:S01]  /*4260*/  LOP3.LUT R0, RZ, UR4, RZ, 0x33, !PT ;  /* 0x00000004ff007c12 */ /* 0x004fe2000f8e33ff */
[----:B------:R-:W-:Y:S02]  /*4270*/  VOTEU.ANY UR4, UPT, PT ;  /* 0x0000000000047886 */ /* 0x000fe400038e0100 */
[----:B------:R-:W-:Y:S02]  /*4280*/  UFLO.U32 UR4, UR4 ;  /* 0x00000004000472bd */ /* 0x000fe400080e0000 */
[----:B------:R-:W2:Y:S04]  /*4290*/  REDUX UR6, R0 ;  /* 0x00000000000673c4 */ /* 0x000ea80000000000 */
[----:B-1----:R-:W-:-:S02]  /*42a0*/  ISETP.EQ.U32.AND P0, PT, R2, UR4, PT ;  /* 0x0000000402007c0c */ /* 0x002fc4000bf02070 */
[----:B---3--:R-:W-:-:S11]  /*42b0*/  MOV R2, UR7 ;  /* 0x0000000700027c02 */ /* 0x008fd60008000f00 */
[----:B------:R4:W-:Y:S01]  /*42c0*/  @P0 ATOMS.AND RZ, [UR8+0x14], R2 ;  /* 0x00001402ffff098c */ /* 0x0009e2000a800008 */
[----:B--2---:R-:W-:-:S05]  /*42d0*/  IMAD.U32 R0, RZ, RZ, UR6 ;  /* 0x00000006ff007e24 */ /* 0x004fca000f8e00ff */
[----:B------:R4:W-:Y:S01]  /*42e0*/  @P0 ATOMS.AND RZ, [UR8+0x18], R0 ;  /* 0x00001800ffff098c */ /* 0x0009e2000a800008 */
[----:B------:R-:W-:Y:S05]  /*42f0*/  BRA `(.L_x_71) ;  /* 0x0000000000147947 */ /* 0x000fea0003800000 */
.L_x_70:
[----:B------:R-:W-:Y:S02]  /*4300*/  MOV R2, 0x4320 ;  /* 0x0000432000027802 */ /* 0x000fe40000000f00 */
[----:B-----5:R-:W-:Y:S05]  /*4310*/  CALL.REL.NOINC `($__internal_0_$__cuda_sm10x_tcgen05_guardrail_trap_col_being_dealloced_not_returned_by_alloc) ;  /* 0x0000002c00787944 */ /* 0x020fea0003c00000 */
[----:B------:R-:W-:Y:S05]  /*4320*/  BRA `(.L_x_71) ;  /* 0x0000000000087947 */ /* 0x000fea0003800000 */
.L_x_69:
[----:B------:R-:W-:Y:S02]  /*4330*/  MOV R2, 0x4350 ;  /* 0x0000435000027802 */ /* 0x000fe40000000f00 */
[----:B-----5:R-:W-:Y:S05]  /*4340*/  CALL.REL.NOINC `($__internal_2_$__cuda_sm10x_tcgen05_guardrail_trap_unallocated_columns_being_dealloced) ;  /* 0x0000002c00847944 */ /* 0x020fea0003c00000 */
.L_x_71:
[----:B------:R-:W-:Y:S01]  /*4350*/  NOP ;  /* 0x0000000000007918 */ /* 0x000fe20000000000 */
[----:B----4-:R-:W-:Y:S05]  /*4360*/  EXIT ;  /* 0x000000000000794d */ /* 0x010fea0003800000 */
.L_x_53:
[----:B------:R-:W-:-:S09]  /*4370*/  UISETP.NE.OR UP2, UPT, UR10, 0x3, !UP2 ;  /* 0x000000030a00788c */ /* 0x000fd2000d745670 */
[----:B------:R-:W-:Y:S05]  /*4380*/  BRA.U UP2, `(.L_x_72) ;  /* 0x0000000d020c7547 */ /* 0x000fea000b800000 */
[----:B------:R-:W1:Y:S01]  /*4390*/  LDC R0, c[0x0][0xb30] ;  /* 0x0002cc00ff007b82 */ /* 0x000e620000000800 */
[----:B------:R-:W2:Y:S01]  /*43a0*/  LDCU.64 UR4, c[0x0][0x888] ;  /* 0x00011100ff0477ac */ /* 0x000ea20008000a00 */
[----:B------:R-:W-:Y:S01]  /*43b0*/  IMAD.MOV.U32 R28, RZ, RZ, 0x1 ;  /* 0x00000001ff1c7424 */ /* 0x000fe200078e00ff */
[----:B------:R-:W-:Y:S01]  /*43c0*/  CS2R R26, SRZ ;  /* 0x00000000001a7805 */ /* 0x000fe2000001ff00 */
[----:B------:R-:W-:Y:S01]  /*43d0*/  IMAD.MOV.U32 R24, RZ, RZ, 0x800 ;  /* 0x00000800ff187424 */ /* 0x000fe200078e00ff */
[----:B------:R-:W4:Y:S03]  /*43e0*/  LDCU.64 UR16, c[0x0][0x890] ;  /* 0x00011200ff1077ac */ /* 0x000f260008000a00 */
[----:B------:R-:W3:Y:S01]  /*43f0*/  LDC R23, c[0x0][0x370] ;  /* 0x0000dc00ff177b82 */ /* 0x000ee20000000800 */
[----:B------:R-:W-:Y:S01]  /*4400*/  UMOV UR7, 0x400 ;  /* 0x0000040000077882 */ /* 0x000fe20000000000 */
[----:B------:R-:W-:-:S02]  /*4410*/  UPLOP3.LUT UP1, UPT, UPT, UPT, UPT, 0x40, 0x4 ;  /* 0x000000000004789c */ /* 0x000fc40003f2e870 */
[----:B------:R-:W-:Y:S01]  /*4420*/  ULEA UR7, UR45, UR7, 0x18 ;  /* 0x000000072d077291 */ /* 0x000fe2000f8ec0ff */
[----:B------:R-:W-:-:S03]  /*4430*/  UMOV UR13, URZ ;  /* 0x000000ff000d7c82 */ /* 0x000fc60008000000 */
[----:B------:R-:W3:Y:S01]  /*4440*/  LDC R3, c[0x0][0xb0c] ;  /* 0x0002c300ff037b82 */ /* 0x000ee20000000800 */
[----:B--2---:R-:W-:Y:S02]  /*4450*/  UISETP.NE.U32.AND UP2, UPT, UR4, URZ, UPT ;  /* 0x000000ff0400728c */ /* 0x004fe4000bf45070 */
[----:B----4-:R-:W-:-:S05]  /*4460*/  UISETP.NE.U32.AND UP3, UPT, UR16, URZ, UPT ;  /* 0x000000ff1000728c */ /* 0x010fca000bf65070 */
[----:B------:R-:W2:Y:S01]  /*4470*/  LDC R20, c[0x0][0xb20] ;  /* 0x0002c800ff147b82 */ /* 0x000ea20000000800 */
[----:B-1----:R-:W-:Y:S01]  /*4480*/  ISETP.NE.AND P1, PT, R0, 0x1, PT ;  /* 0x000000010000780c */ /* 0x002fe20003f25270 */
[----:B------:R-:W-:Y:S02]  /*4490*/  UISETP.NE.AND.EX UP2, UPT, UR5, URZ, UPT, UP2 ;  /* 0x000000ff0500728c */ /* 0x000fe4000bf45320 */
[----:B------:R-:W-:-:S04]  /*44a0*/  UISETP.NE.AND.EX UP3, UPT, UR17, URZ, UPT, UP3 ;  /* 0x000000ff1100728c */ /* 0x000fc8000bf65330 */
[----:B------:R-:W1:Y:S08]  /*44b0*/  LDC.64 R32, c[0x0][0x348] ;  /* 0x0000d200ff207b82 */ /* 0x000e700000000a00 */
[----:B------:R-:W4:Y:S08]  /*44c0*/  LDC.64 R14, c[0x0][0xb10] ;  /* 0x0002c400ff0e7b82 */ /* 0x000f300000000a00 */
[----:B------:R-:W1:Y:S08]  /*44d0*/  LDC.64 R6, c[0x0][0xb18] ;  /* 0x0002c600ff067b82 */ /* 0x000e700000000a00 */
[----:B------:R-:W1:Y:S08]  /*44e0*/  LDC.64 R4, c[0x0][0xb28] ;  /* 0x0002ca00ff047b82 */ /* 0x000e700000000a00 */
[----:B--23--:R-:W1:Y:S02]  /*44f0*/  LDC R21, c[0x0][0x374] ;  /* 0x0000dd00ff157b82 */ /* 0x00ce640000000800 */
.L_x_80:
[C---:B------:R-:W-:Y:S02]  /*4500*/  LEA R0, R27.reuse, UR7, 0x3 ;  /* 0x000000071b007c11 */ /* 0x040fe4000f8e18ff */
[----:B------:R-:W-:Y:S02]  /*4510*/  SHF.L.U32 R2, R26, 0x1f, RZ ;  /* 0x0000001f1a027819 */ /* 0x000fe400000006ff */
[----:B------:R-:W-:Y:S02]  /*4520*/  LEA R16, R27, UR7, 0x4 ;  /* 0x000000071b107c11 */ /* 0x000fe4000f8e20ff */
[----:B--2---:R-:W2:Y:S02]  /*4530*/  SYNCS.PHASECHK.TRANS64.TRYWAIT P0, [R0+URZ+0x80], R2 ;  /* 0x00008002000075a7 */ /* 0x004ea400080011ff */
[----:B--2---:R-:W-:Y:S05]  /*4540*/  @!P0 BRA `(.L_x_73) ;  /* 0x0000002800548947 */ /* 0x004fea0003800000 */
.L_x_136:
[----:B------:R-:W-:Y:S01]  /*4550*/  ISETP.GE.AND P0, PT, R22, 0x1, PT ;  /* 0x000000011600780c */ /* 0x000fe20003f06270 */
[----:B------:R-:W3:Y:S01]  /*4560*/  LDS.128 R16, [R16+0x110] ;  /* 0x0001100010107984 */ /* 0x000ee20000000c00 */
[----:B------:R-:W-:Y:S01]  /*4570*/  ISETP.NE.U32.AND P4, PT, RZ, UR16, PT ;  /* 0x00000010ff007c0c */ /* 0x000fe2000bf85070 */
[----:B--2---:R-:W-:Y:S03]  /*4580*/  VIADD R0, R0, 0x90 ;  /* 0x0000009000007836 */ /* 0x004fe60000000000 */
[----:B------:R-:W-:Y:S01]  /*4590*/  ISETP.NE.AND.EX P4, PT, RZ, UR17, PT, P4 ;  /* 0x00000011ff007c0c */ /* 0x000fe2000bf85340 */
[----:B------:R-:W-:Y:S01]  /*45a0*/  @!PT LDS RZ, [RZ] ;  /* 0x00000000fffff984 */ /* 0x000fe20000000800 */
[----:B------:R-:W-:Y:S01]  /*45b0*/  @!PT LDS RZ, [RZ] ;  /* 0x00000000fffff984 */ /* 0x000fe20000000800 */
[----:B------:R-:W-:Y:S01]  /*45c0*/  @!PT LDS RZ, [RZ] ;  /* 0x00000000fffff984 */ /* 0x000fe20000000800 */
[----:B------:R-:W-:Y:S01]  /*45d0*/  @!PT LDS RZ, [RZ] ;  /* 0x00000000fffff984 */ /* 0x000fe20000000800 */
[----:B------:R2:W-:Y:S06]  /*45e0*/  MEMBAR.ALL.CTA ;  /* 0x0000000000007992 */ /* 0x0005ec0000008000 */
[----:B--2---:R-:W2:Y:S01]  /*45f0*/  FENCE.VIEW.ASYNC.S ;  /* 0x00000000000073c6 */ /* 0x004ea20000000000 */
[----:B------:R-:W-:Y:S04]  /*4600*/  PRMT R0, RZ, 0x654, R0 ;  /* 0x00000654ff007816 */ /* 0x000fe80000000000 */
[----:B--2---:R2:W-:Y:S01]  /*4610*/  SYNCS.ARRIVE.TRANS64.RED.A1T0 RZ, [R0+URZ], RZ ;  /* 0x000000ff00ff79a7 */ /* 0x0045e200081004ff */
[----:B---3--:R-:W-:Y:S11]  /*4620*/  LOP3.LUT P3, RZ, R18, 0x1, RZ, 0xc0, !PT ;  /* 0x0000000112ff7812 */ /* 0x008ff6000786c0ff */
[----:B------:R-:W-:Y:S02]  /*4630*/  @!UPT UIADD3 URZ, UPT, UPT, URZ, URZ, URZ ;  /* 0x000000fffffff290 */ /* 0x000fe4000fffe0ff */
[----:B------:R-:W-:Y:S02]  /*4640*/  @P3 MOV R11, R16 ;  /* 0x00000010000b3202 */ /* 0x000fe40000000f00 */
[----:B------:R-:W-:Y:S01]  /*4650*/  @P3 LOP3.LUT R10, R17, 0xffff, RZ, 0xc0, !PT ;  /* 0x0000ffff110a3812 */ /* 0x000fe200078ec0ff */
[----:B--2---:R-:W-:Y:S06]  /*4660*/  @!P0 BRA `(.L_x_74) ;  /* 0x0000000000a48947 */ /* 0x004fec0003800000 */
[-C--:B-1----:R-:W-:Y:S01]  /*4670*/  IMAD.HI.U32 R0, R21, R7.reuse, RZ ;  /* 0x0000000715007227 */ /* 0x082fe200078e00ff */
[----:B------:R-:W-:Y:S02]  /*4680*/  ISETP.NE.AND P0, PT, R6, 0x1, PT ;  /* 0x000000010600780c */ /* 0x000fe40003f05270 */
[----:B------:R-:W-:Y:S01]  /*4690*/  ISETP.NE.AND P2, PT, R22, 0x1, PT ;  /* 0x000000011600780c */ /* 0x000fe20003f45270 */
[----:B----4-:R-:W-:Y:S01]  /*46a0*/  IMAD.HI.U32 R9, R23, R14, RZ ;  /* 0x0000000e17097227 */ /* 0x010fe200078e00ff */
[----:B------:R-:W-:Y:S02]  /*46b0*/  SHF.R.U32.HI R0, RZ, R20, R0 ;  /* 0x00000014ff007219 */ /* 0x000fe40000011600 */
[----:B------:R-:W-:Y:S01]  /*46c0*/  ISETP.NE.AND P5, PT, R3, 0x1, PT ;  /* 0x000000010300780c */ /* 0x000fe20003fa5270 */
[----:B------:R-:W-:Y:S01]  /*46d0*/  IMAD.HI.U32 R13, R10, R7, RZ ;  /* 0x000000070a0d7227 */ /* 0x000fe200078e00ff */
[----:B------:R-:W-:Y:S02]  /*46e0*/  SHF.R.U32.HI R9, RZ, R15, R9 ;  /* 0x0000000fff097219 */ /* 0x000fe40000011609 */
[----:B------:R-:W-:Y:S01]  /*46f0*/  SEL R0, R21, R0, !P0 ;  /* 0x0000000015007207 */ /* 0x000fe20004000000 */
[----:B------:R-:W-:Y:S01]  /*4700*/  IMAD.HI.U32 R12, R11, R14, RZ ;  /* 0x0000000e0b0c7227 */ /* 0x000fe200078e00ff */
[----:B------:R-:W-:Y:S03]  /*4710*/  SEL R9, R23, R9, !P5 ;  /* 0x0000000917097207 */ /* 0x000fe60006800000 */
[-C--:B------:R-:W-:Y:S01]  /*4720*/  IMAD.HI.U32 R8, R0, R4.reuse, RZ ;  /* 0x0000000400087227 */ /* 0x080fe200078e00ff */
[----:B------:R-:W-:Y:S03]  /*4730*/  SHF.R.U32.HI R12, RZ, R15, R12 ;  /* 0x0000000fff0c7219 */ /* 0x000fe6000001160c */
[----:B------:R-:W-:Y:S01]  /*4740*/  IMAD.HI.U32 R2, R9, R4, RZ ;  /* 0x0000000409027227 */ /* 0x000fe200078e00ff */
[-C--:B------:R-:W-:Y:S02]  /*4750*/  @P2 SHF.R.U32.HI R0, RZ, R5.reuse, R8 ;  /* 0x00000005ff002219 */ /* 0x080fe40000011608 */
[----:B------:R-:W-:Y:S02]  /*4760*/  SHF.R.U32.HI R8, RZ, R20, R13 ;  /* 0x00000014ff087219 */ /* 0x000fe4000001160d */
[----:B------:R-:W-:Y:S01]  /*4770*/  @P2 SHF.R.U32.HI R9, RZ, R5, R2 ;  /* 0x00000005ff092219 */ /* 0x000fe20000011602 */
[----:B------:R-:W-:Y:S01]  /*4780*/  IMAD R0, R22, R0, RZ ;  /* 0x0000000016007224 */ /* 0x000fe200078e02ff */
[----:B------:R-:W-:Y:S02]  /*4790*/  SEL R8, R10, R8, !P0 ;  /* 0x000000080a087207 */ /* 0x000fe40004000000 */
[----:B------:R-:W-:Y:S01]  /*47a0*/  SEL R2, R11, R12, !P5 ;  /* 0x0000000c0b027207 */ /* 0x000fe20006800000 */
[----:B------:R-:W-:Y:S01]  /*47b0*/  IMAD R12, R22, R9, RZ ;  /* 0x00000009160c7224 */ /* 0x000fe200078e02ff */
[C---:B------:R-:W-:Y:S01]  /*47c0*/  ISETP.GE.AND P0, PT, R8.reuse, R0, PT ;  /* 0x000000000800720c */ /* 0x040fe20003f06270 */
[----:B------:R-:W-:Y:S03]  /*47d0*/  IMAD.HI.U32 R0, R8, R4, RZ ;  /* 0x0000000408007227 */ /* 0x000fe600078e00ff */
[----:B------:R-:W-:Y:S02]  /*47e0*/  ISETP.GE.OR P0, PT, R2, R12, P0 ;  /* 0x0000000c0200720c */ /* 0x000fe40000706670 */
[-C--:B------:R-:W-:Y:S04]  /*47f0*/  SHF.R.U32.HI R0, RZ, R5.reuse, R0 ;  /* 0x00000005ff007219 */ /* 0x080fe80000011600 */
[----:B------:R-:W-:Y:S05]  /*4800*/  SEL R13, R8, R0, !P2 ;  /* 0x00000000080d7207 */ /* 0x000fea0005000000 */
[----:B------:R-:W-:Y:S02]  /*4810*/  IMAD.MOV R12, RZ, RZ, -R13 ;  /* 0x000000ffff0c7224 */ /* 0x000fe400078e0a0d */
[----:B------:R-:W-:Y:S04]  /*4820*/  @!P0 IMAD.HI.U32 R0, R2, R4, RZ ;  /* 0x0000000402008227 */ /* 0x000fe800078e00ff */
[----:B------:R-:W-:Y:S01]  /*4830*/  IMAD R12, R22, R12, R8 ;  /* 0x0000000c160c7224 */ /* 0x000fe200078e0208 */
[----:B------:R-:W-:Y:S04]  /*4840*/  @!P0 SHF.R.U32.HI R0, RZ, R5, R0 ;  /* 0x00000005ff008219 */ /* 0x000fe80000011600 */
[----:B------:R-:W-:Y:S04]  /*4850*/  @!P0 SEL R0, R2, R0, !P2 ;  /* 0x0000000002008207 */ /* 0x000fe80005000000 */
[----:B------:R-:W-:Y:S01]  /*4860*/  @!P0 IADD3 R13, PT, PT, R13, -R0, RZ ;  /* 0x800000000d0d8210 */ /* 0x000fe20007ffe0ff */
[----:B------:R-:W-:Y:S01]  /*4870*/  @!P0 IMAD R0, R9, R12, R0 ;  /* 0x0000000c09008224 */ /* 0x000fe200078e0200 */
[----:B------:R-:W-:Y:S01]  /*4880*/  IADD3 R9, PT, PT, -R8, RZ, RZ ;  /* 0x000000ff08097210 */ /* 0x000fe20007ffe1ff */
[--C-:B------:R-:W-:Y:S02]  /*4890*/  IMAD.MOV R12, RZ, RZ, -R2.reuse ;  /* 0x000000ffff0c7224 */ /* 0x100fe400078e0a02 */
[----:B------:R-:W-:Y:S02]  /*48a0*/  @!P0 IMAD R8, R13, R22, R2 ;  /* 0x000000160d088224 */ /* 0x000fe400078e0202 */
[----:B------:R-:W-:Y:S02]  /*48b0*/  @!P0 IMAD.MOV.U32 R2, RZ, RZ, R0 ;  /* 0x000000ffff028224 */ /* 0x000fe400078e0000 */
[----:B------:R-:W-:Y:S02]  /*48c0*/  IMAD R11, R3, R12, R11 ;  /* 0x0000000c030b7224 */ /* 0x000fe400078e020b */
[----:B------:R-:W-:Y:S02]  /*48d0*/  IMAD R10, R6, R9, R10 ;  /* 0x00000009060a7224 */ /* 0x000fe400078e020a */
[----:B------:R-:W-:Y:S02]  /*48e0*/  IMAD R11, R2, R3, R11 ;  /* 0x00000003020b7224 */ /* 0x000fe400078e020b */
[----:B------:R-:W-:Y:S02]  /*48f0*/  IMAD R10, R8, R6, R10 ;  /* 0x00000006080a7224 */ /* 0x000fe400078e020a */
.L_x_74:
[----:B------:R-:W-:Y:S05]  /*4900*/  BRA.U UP1, `(.L_x_75) ;  /* 0x0000000101107547 */ /* 0x000fea000b800000 */
[----:B------:R-:W-:Y:S04]  /*4910*/  MOV R2, UR18 ;  /* 0x0000001200027c02 */ /* 0x000fe80008000f00 */
[----:B------:R-:W-:Y:S04]  /*4920*/  SHF.L.U32 R2, R2, 0x1f, RZ ;  /* 0x0000001f02027819 */ /* 0x000fe800000006ff */
[----:B------:R-:W2:Y:S02]  /*4930*/  SYNCS.PHASECHK.TRANS64.TRYWAIT P0, [UR7+0x78], R2 ;  /* 0x00007802ff0075a7 */ /* 0x000ea40008001107 */
[----:B--2---:R-:W-:Y:S05]  /*4940*/  @!P0 BRA `(.L_x_76) ;  /* 0x0000002400688947 */ /* 0x004fea0003800000 */
.L_x_75:
[----:B------:R-:W-:Y:S05]  /*4950*/  BRA.U !UP3, `(.L_x_77) ;  /* 0x000000010b347547 */ /* 0x000fea000b800000 */
[----:B------:R-:W-:Y:S01]  /*4960*/  UPLOP3.LUT UP0, UPT, UPT, UPT, UP2, 0x80, 0x8 ;  /* 0x000000000008789c */ /* 0x000fe20003f0f020 */
[----:B--2---:R-:W-:Y:S02]  /*4970*/  HFMA2 R0, -RZ, RZ, 0, 5.9604644775390625e-08 ;  /* 0x00000001ff007431 */ /* 0x004fe400000001ff */
[----:B------:R-:W-:Y:S03]  /*4980*/  IMAD.MOV.U32 R49, RZ, RZ, 0x1 ;  /* 0x00000001ff317424 */ /* 0x000fe600078e00ff */
[----:B------:R-:W-:Y:S05]  /*4990*/  PLOP3.LUT P0, PT, PT, PT, UP0, 0x80, 0x8 ;  /* 0x000000000008781c */ /* 0x000fea0003f0f008 */
[----:B------:R-:W2:Y:S01]  /*49a0*/  @UP0 LDCU.64 UR4, c[0x0][0x888] ;  /* 0x00011100ff0407ac */ /* 0x000ea20008000a00 */
[----:B------:R-:W-:Y:S07]  /*49b0*/  @UP0 UIMAD UR6, UR60, UR16, URZ ;  /* 0x000000103c0602a4 */ /* 0x000fee000f8e02ff */
[----:B------:R-:W-:Y:S01]  /*49c0*/  @!P0 PRMT R49, R0, 0x7610, R49 ;  /* 0x0000761000318816 */ /* 0x000fe20000000031 */
[----:B--2---:R-:W-:Y:S06]  /*49d0*/  @UP0 UIMAD.WIDE UR4, UR6, 0x4, UR4 ;  /* 0x00000004060408a5 */ /* 0x004fec000f8e0204 */
[----:B------:R-:W-:Y:S01]  /*49e0*/  IMAD.U32 R8, RZ, RZ, UR4 ;  /* 0x00000004ff087e24 */ /* 0x000fe2000f8e00ff */
[----:B------:R-:W-:Y:S04]  /*49f0*/  MOV R9, UR5 ;  /* 0x0000000500097c02 */ /* 0x000fe80008000f00 */
[----:B------:R-:W2:Y:S01]  /*4a00*/  @!UP0 LDCU UR4, c[0x0][0x880] ;  /* 0x00011000ff0487ac */ /* 0x000ea20008000800 */
[----:B-----5:R3:W5:Y:S02]  /*4a10*/  @P0 LDG.E R30, desc[UR46][R8.64] ;  /* 0x0000002e081e0981 */ /* 0x020764000c1e1900 */
[----:B--23--:R-:W-:Y:S07]  /*4a20*/  @!P0 IMAD.U32 R30, RZ, RZ, UR4 ;  /* 0x00000004ff1e8e24 */ /* 0x00cfee000f8e00ff */
.L_x_77:
[----:B-----5:R-:W-:Y:S01]  /*4a30*/  @!P4 FSETP.EQ.AND P5, PT, R30, RZ, PT ;  /* 0x000000ff1e00c20b */ /* 0x020fe20003fa2000 */
[----:B------:R-:W-:Y:S01]  /*4a40*/  @!UPT UIADD3 URZ, UPT, UPT, URZ, URZ, URZ ;  /* 0x000000fffffff290 */ /* 0x000fe2000fffe0ff */
[----:B------:R-:W-:Y:S11]  /*4a50*/  @!P4 BRA `(.L_x_78) ;  /* 0x000000000014c947 */ /* 0x000ff60003800000 */
[----:B------:R-:W-:Y:S02]  /*4a60*/  LOP3.LUT P0, RZ, R49, 0xff, RZ, 0xc0, !PT ;  /* 0x000000ff31ff7812 */ /* 0x000fe4000780c0ff */
[----:B------:R-:W-:Y:S04]  /*4a70*/  PLOP3.LUT P5, PT, PT, PT, UP0, 0x80, 0x8 ;  /* 0x000000000008781c */ /* 0x000fe80003faf008 */
[----:B------:R-:W-:Y:S07]  /*4a80*/  PLOP3.LUT P5, PT, P5, PT, PT, 0x8, 0x80 ;  /* 0x000000000080781c */ /* 0x000fee0002fae170 */
[----:B------:R-:W-:Y:S11]  /*4a90*/  @P0 FSETP.EQ.AND P5, PT, R30, RZ, PT ;  /* 0x000000ff1e00020b */ /* 0x000ff60003fa2000 */
[----:B------:R-:W-:Y:S02]  /*4aa0*/  @!UPT UIADD3 URZ, UPT, UPT, URZ, URZ, URZ ;  /* 0x000000fffffff290 */ /* 0x000fe4000fffe0ff */
.L_x_78:
[----:B------:R-:W3:Y:S01]  /*4ab0*/  LDC.64 R8, c[0x0][0xb10] ;  /* 0x0002c400ff087b82 */ /* 0x000ee20000000a00 */
[----:B------:R-:W-:Y:S01]  /*4ac0*/  ULEA UR5, UR13, UR7, 0x3 ;  /* 0x000000070d057291 */ /* 0x000fe2000f8e18ff */
[----:B------:R-:W-:Y:S01]  /*4ad0*/  SHF.L.U32 R29, R28, 0x1f, RZ ;  /* 0x0000001f1c1d7819 */ /* 0x000fe200000006ff */
[----:B------:R-:W-:Y:S01]  /*4ae0*/  VIADD R27, R27, 0x1 ;  /* 0x000000011b1b7836 */ /* 0x000fe20000000000 */
[----:B------:R-:W-:Y:S04]  /*4af0*/  @P3 SHF.R.U32.HI R25, RZ, 0x10, R17 ;  /* 0x00000010ff193819 */ /* 0x000fe80000011611 */
[----:B------:R-:W5:Y:S02]  /*4b00*/  LDC.64 R12, c[0x0][0xb18] ;  /* 0x0002c600ff0c7b82 */ /* 0x000f640000000a00 */
[----:B------:R-:W1:Y:S01]  /*4b10*/  SYNCS.PHASECHK.TRANS64.TRYWAIT P4, [UR5+0x60], R29 ;  /* 0x0000601dff0075a7 */ /* 0x000e620008081105 */
[C---:B---3--:R-:W-:Y:S05]  /*4b20*/  @!P1 IMAD.HI.U32 R8, R11.reuse, R8, RZ ;  /* 0x000000080b089227 */ /* 0x048fea00078e00ff */
[----:B--2---:R-:W2:Y:S01]  /*4b30*/  @!P1 LDC R0, c[0x0][0xb20] ;  /* 0x0002c800ff009b82 */ /* 0x004ea20000000800 */
[----:B------:R-:W-:Y:S01]  /*4b40*/  @!P1 SHF.R.U32.HI R8, RZ, R9, R8 ;  /* 0x00000009ff089219 */ /* 0x000fe20000011608 */
[----:B-----5:R-:W-:Y:S01]  /*4b50*/  @!P1 IMAD.HI.U32 R13, R10, R13, RZ ;  /* 0x0000000d0a0d9227 */ /* 0x020fe200078e00ff */
[----:B------:R-:W-:Y:S05]  /*4b60*/  @!P1 ISETP.NE.AND P0, PT, R12, 0x1, PT ;  /* 0x000000010c00980c */ /* 0x000fea0003f05270 */
[----:B------:R-:W3:Y:S01]  /*4b70*/  @!P1 LDC R2, c[0x0][0xb0c] ;  /* 0x0002c300ff029b82 */ /* 0x000ee20000000800 */
[----:B--2---:R-:W-:Y:S02]  /*4b80*/  @!P1 SHF.R.U32.HI R0, RZ, R0, R13 ;  /* 0x00000000ff009219 */ /* 0x004fe4000001160d */
[----:B---3--:R-:W-:Y:S02]  /*4b90*/  @!P1 ISETP.NE.AND P2, PT, R2, 0x1, PT ;  /* 0x000000010200980c */ /* 0x008fe40003f45270 */
[----:B------:R-:W-:Y:S02]  /*4ba0*/  @!P1 SEL R9, R10, R0, !P0 ;  /* 0x000000000a099207 */ /* 0x000fe40004000000 */
[----:B------:R-:W-:Y:S02]  /*4bb0*/  ELECT P0, URZ, PT ;  /* 0x0000000000ff782f */ /* 0x000fe40003800000 */
[----:B------:R-:W-:Y:S05]  /*4bc0*/  @!P1 SEL R8, R11, R8, !P2 ;  /* 0x000000080b089207 */ /* 0x000fea0005000000 */
[----:B------:R-:W-:Y:S02]  /*4bd0*/  @!P1 IMAD.IADD R0, R9, 0x1, -R8 ;  /* 0x0000000109009824 */ /* 0x000fe400078e0a08 */
[----:B------:R-:W-:Y:S02]  /*4be0*/  @!P1 IMAD.IADD R8, R8, 0x1, -R9 ;  /* 0x0000000108089824 */ /* 0x000fe400078e0a09 */
[----:B------:R-:W-:Y:S02]  /*4bf0*/  @!P1 IMAD R11, R0, R2, R11 ;  /* 0x00000002000b9224 */ /* 0x000fe400078e020b */
[----:B------:R-:W-:Y:S01]  /*4c00*/  @!P1 IMAD R10, R8, R12, R10 ;  /* 0x0000000c080a9224 */ /* 0x000fe200078e020a */
[----:B-1----:R-:W-:Y:S06]  /*4c10*/  @!P4 BRA `(.L_x_79) ;  /* 0x0000002000ccc947 */ /* 0x002fec0003800000 */
.L_x_139:
[----:B------:R-:W-:Y:S01]  /*4c20*/  PLOP3.LUT P5, PT, P5, P0, PT, 0xf2, 0x2f ;  /* 0x00000000002f781c */ /* 0x000fe20002fa1e72 */
[----:B------:R-:W-:Y:S01]  /*4c30*/  UIADD3 UR9, UPT, UPT, UR5, 0x50, URZ ;  /* 0x0000005005097890 */ /* 0x000fe2000fffe0ff */
[----:B------:R-:W-:Y:S01]  /*4c40*/  UMOV UR20, 0x0 ;  /* 0x0000000000147882 */ /* 0x000fe20000000000 */
[----:B------:R-:W-:Y:S01]  /*4c50*/  UMOV UR21, 0x10000000 ;  /* 0x1000000000157882 */ /* 0x000fe20000000000 */
[----:B------:R-:W-:Y:S01]  /*4c60*/  UMOV UR12, UR60 ;  /* 0x0000003c000c7c82 */ /* 0x000fe20008000000 */
[----:B------:R-:W-:Y:S08]  /*4c70*/  @P3 R2UR UR60, R25 ;  /* 0x00000000193c32ca */ /* 0x000ff000000e0000 */
[----:B------:R-:W-:Y:S01]  /*4c80*/  @!P5 IADD3 R2, P0, PT, R32, 0x580, RZ ;  /* 0x000005802002d810 */ /* 0x000fe20007f1e0ff */
[----:B------:R-:W-:Y:S01]  /*4c90*/  @!P5 IMAD.SHL.U32 R47, R47, 0x10, RZ ;  /* 0x000000102f2fd824 */ /* 0x000fe200078e00ff */
[----:B------:R-:W-:Y:S01]  /*4ca0*/  VOTEU.ALL UP1, P5 ;  /* 0x0000000000ff7886 */ /* 0x000fe20002820000 */
[----:B------:R-:W-:Y:S01]  /*4cb0*/  @!P5 IMAD.SHL.U32 R48, R48, 0x40, RZ ;  /* 0x000000403030d824 */ /* 0x000fe200078e00ff */
[----:B------:R-:W-:Y:S01]  /*4cc0*/  @!P5 R2UR UR6, R2 ;  /* 0x000000000206d2ca */ /* 0x000fe200000e0000 */
[----:B-1----:R-:W-:Y:S01]  /*4cd0*/  @!P5 IMAD.X R0, RZ, RZ, R33, P0 ;  /* 0x000000ffff00d224 */ /* 0x002fe200000e0621 */
[----:B------:R-:W-:Y:S01]  /*4ce0*/  @!P5 R2UR UR10, R47 ;  /* 0x000000002f0ad2ca */ /* 0x000fe200000e0000 */
[----:B------:R-:W-:Y:S01]  /*4cf0*/  @!UP1 ULEA UR8, UR13, UR7, 0xb ;  /* 0x000000070d089291 */ /* 0x000fe2000f8e58ff */
[----:B------:R-:W-:Y:S01]  /*4d00*/  @!P5 R2UR UR11, R48 ;  /* 0x00000000300bd2ca */ /* 0x000fe200000e0000 */
[----:B------:R-:W-:Y:S01]  /*4d10*/  IMAD.IADD R47, R10, 0x1, R31 ;  /* 0x000000010a2f7824 */ /* 0x000fe200078e021f */
[----:B------:R-:W-:Y:S01]  /*4d20*/  @!P5 R2UR UR4, R0 ;  /* 0x000000000004d2ca */ /* 0x000fe200000e0000 */
[----:B------:R-:W-:Y:S01]  /*4d30*/  @!UP1 UIADD3 UR8, UPT, UPT, UR8, 0x200, URZ ;  /* 0x0000020008089890 */ /* 0x000fe2000fffe0ff */
[----:B------:R-:W-:Y:S01]  /*4d40*/  ISETP.NE.AND P0, PT, R27, 0x2, PT ;  /* 0x000000021b00780c */ /* 0x000fe20003f05270 */
[----:B------:R-:W-:Y:S01]  /*4d50*/  VOTEU.ALL UP1, P5 ;  /* 0x0000000000ff7886 */ /* 0x000fe20002820000 */
[----:B------:R-:W-:Y:S02]  /*4d60*/  IMAD.IADD R48, R11, 0x1, R46 ;  /* 0x000000010b307824 */ /* 0x000fe400078e022e */
[----:B------:R-:W-:Y:S01]  /*4d70*/  SEL R0, RZ, 0x1, P0 ;  /* 0x00000001ff007807 */ /* 0x000fe20000000000 */
[----:B------:R-:W-:Y:S01]  /*4d80*/  IMAD.U32 R8, RZ, RZ, UR6 ;  /* 0x00000006ff087e24 */ /* 0x000fe2000f8e00ff */
[----:B------:R-:W-:Y:S02]  /*4d90*/  SEL R27, R27, RZ, P0 ;  /* 0x000000ff1b1b7207 */ /* 0x000fe40000000000 */
[----:B------:R-:W-:Y:S02]  /*4da0*/  LOP3.LUT R26, R26, R0, RZ, 0x3c, !PT ;  /* 0x000000001a1a7212 */ /* 0x000fe400078e3cff */
[----:B------:R-:W-:Y:S01]  /*4db0*/  @!P5 R2UR UR14, R8 ;  /* 0x00000000080ed2ca */ /* 0x000fe200000e0000 */
[----:B------:R-:W-:Y:S01]  /*4dc0*/  IMAD.U32 R9, RZ, RZ, UR4 ;  /* 0x00000004ff097e24 */ /* 0x000fe2000f8e00ff */
[----:B------:R-:W-:Y:S04]  /*4dd0*/  UPRMT UR4, UR45, 0x654, UR9 ;  /* 0x000006542d047896 */ /* 0x000fe80008000009 */
[----:B------:R-:W-:Y:S11]  /*4de0*/  @!P5 R2UR UR15, R9 ;  /* 0x00000000090fd2ca */ /* 0x000ff600000e0000 */
[----:B------:R-:W-:Y:S02]  /*4df0*/  @!UPT UIADD3 URZ, UPT, UPT, URZ, URZ, URZ ;  /* 0x000000fffffff290 */ /* 0x000fe4000fffe0ff */
[----:B------:R2:W-:Y:S01]  /*4e00*/  @!UP1 UTMALDG.3D [UR8], [UR14], desc[UR20] ;  /* 0x000014080e0095b4 */ /* 0x0005e20008011000 */
[----:B------:R2:W-:Y:S01]  /*4e10*/  @!P5 SYNCS.ARRIVE.TRANS64.RED.A0TR RZ, [UR5+0x50], R24 ;  /* 0x00005018ffffd9a7 */ /* 0x0005e20008300405 */
[----:B------:R-:W-:Y:S01]  /*4e20*/  SYNCS.ARRIVE.TRANS64.RED.A1T0 RZ, [UR4], RZ ;  /* 0x000000ffffff79a7 */ /* 0x000fe20008100404 */
[----:B------:R-:W-:Y:S04]  /*4e30*/  UIADD3 UR4, UPT, UPT, UR13, 0x1, URZ ;  /* 0x000000010d047890 */ /* 0x000fe8000fffe0ff */
[----:B------:R-:W-:Y:S04]  /*4e40*/  UISETP.NE.AND UP1, UPT, UR4, 0x2, UPT ;  /* 0x000000020400788c */ /* 0x000fe8000bf25270 */
[----:B------:R-:W-:Y:S02]  /*4e50*/  USEL UR5, URZ, 0x1, UP1 ;  /* 0x00000001ff057887 */ /* 0x000fe40008800000 */
[----:B------:R-:W-:Y:S02]  /*4e60*/  USEL UR13, UR4, URZ, UP1 ;  /* 0x000000ff040d7287 */ /* 0x000fe40008800000 */
[----:B------:R-:W-:Y:S02]  /*4e70*/  UPLOP3.LUT UP1, UPT, UPT, UPT, UPT, 0x80, 0x8 ;  /* 0x000000000008789c */ /* 0x000fe40003f2f070 */
[----:B------:R-:W-:Y:S01]  /*4e80*/  LOP3.LUT R28, R28, UR5, RZ, 0x3c, !PT ;  /* 0x000000051c1c7c12 */ /* 0x000fe2000f8e3cff */
[----:B------:R-:W-:Y:S08]  /*4e90*/  @P3 BRA `(.L_x_80) ;  /* 0xfffffff400983947 */ /* 0x000ff0000383ffff */
[----:B------:R-:W-:Y:S01]  /*4ea0*/  UIADD3 UR7, UPT, UPT, UR7, 0x60, URZ ;  /* 0x0000006007077890 */ /* 0x000fe2000fffe0ff */
[----:B------:R-:W-:-:S03]  /*4eb0*/  SHF.L.U32 R2, R28, 0x1f, RZ ;  /* 0x0000001f1c027819 */ /* 0x000fc600000006ff */
[----:B------:R-:W-:-:S09]  /*4ec0*/  ULEA UR4, UR13, UR7, 0x3 ;  /* 0x000000070d047291 */ /* 0x000fd2000f8e18ff */
[----:B------:R-:W1:Y:S02]  /*4ed0*/  SYNCS.PHASECHK.TRANS64.TRYWAIT P0, [UR4], R2 ;  /* 0x00000002ff0075a7 */ /* 0x000e640008001104 */
[----:B-1----:R-:W-:Y:S05]  /*4ee0*/  @!P0 BRA `(.L_x_81) ;  /* 0x0000002000308947 */ /* 0x002fea0003800000 */
.L_x_141:
[----:B------:R-:W-:-:S04]  /*4ef0*/  UIADD3 UR4, UPT, UPT, UR13, 0x1, URZ ;  /* 0x000000010d047890 */ /* 0x000fc8000fffe0ff */
[----:B------:R-:W-:-:S04]  /*4f00*/  UISETP.NE.AND UP0, UPT, UR4, 0x2, UPT ;  /* 0x000000020400788c */ /* 0x000fc8000bf05270 */
[----:B------:R-:W-:Y:S02]  /*4f10*/  USEL UR5, URZ, 0x1, UP0 ;  /* 0x00000001ff057887 */ /* 0x000fe40008000000 */
[----:B------:R-:W-:-:S04]  /*4f20*/  USEL UR4, UR4, URZ, UP0 ;  /* 0x000000ff04047287 */ /* 0x000fc80008000000 */
[----:B------:R-:W-:Y:S01]  /*4f30*/  ULEA UR4, UR4, UR7, 0x3 ;  /* 0x0000000704047291 */ /* 0x000fe2000f8e18ff */
[----:B-1----:R-:W-:-:S04]  /*4f40*/  LOP3.LUT R2, R28, UR5, RZ, 0x3c, !PT ;  /* 0x000000051c027c12 */ /* 0x002fc8000f8e3cff */
[----:B------:R-:W-:Y:S01]  /*4f50*/  SHF.L.U32 R2, R2, 0x1f, RZ ;  /* 0x0000001f02027819 */ /* 0x000fe200000006ff */
[----:B------:R-:W-:-:S07]  /*4f60*/  IMAD.U32 R0, RZ, RZ, UR4 ;  /* 0x00000004ff007e24 */ /* 0x000fce000f8e00ff */
.L_x_82:
[----:B-1----:R1:W3:Y:S02]  /*4f70*/  SYNCS.PHASECHK.TRANS64.TRYWAIT P0, [R0+URZ], R2 ;  /* 0x00000002000075a7 */ /* 0x0022e400080011ff */
[----:B---3--:R-:W-:Y:S05]  /*4f80*/  @!P0 NANOSLEEP.SYNCS 0x989680 ;  /* 0x009896800000895d */ /* 0x008fea0003900000 */
[----:B------:R-:W3:Y:S02]  /*4f90*/  @!P0 SYNCS.PHASECHK.TRANS64 P0, [R0+URZ], R2 ;  /* 0x00000002000085a7 */ /* 0x000ee400080010ff */
[----:B--23--:R-:W-:Y:S05]  /*4fa0*/  @P0 EXIT ;  /* 0x000000000000094d */ /* 0x00cfea0003800000 */
[----:B------:R-:W-:Y:S05]  /*4fb0*/  BRA `(.L_x_82) ;  /* 0xfffffffc00ec7947 */ /* 0x000fea000383ffff */
.L_x_72:
[----:B------:R-:W-:-:S06]  /*4fc0*/  UISETP.GE.AND UP1, UPT, UR10, 0x4, UPT ;  /* 0x000000040a00788c */ /* 0x000fcc000bf26270 */
[----:B------:R-:W-:-:S13]  /*4fd0*/  PLOP3.LUT P0, PT, PT, PT, UP1, 0x80, 0x8 ;  /* 0x000000000008781c */ /* 0x000fda0003f0f018 */
[----:B------:R-:W-:Y:S05]  /*4fe0*/  @!P0 EXIT ;  /* 0x000000000000894d */ /* 0x000fea0003800000 */
[----:B------:R-:W-:Y:S01]  /*4ff0*/  BAR.SYNC.DEFER_BLOCKING 0x6, 0xa0 ;  /* 0x0182800000007b1d */ /* 0x000fe20000010000 */
[C---:B------:R-:W-:Y:S01]  /*5000*/  IMAD.SHL.U32 R3, R61.reuse, 0x10, RZ ;  /* 0x000000103d037824 */ /* 0x040fe200078e00ff */
[----:B------:R-:W-:Y:S01]  /*5010*/  SHF.R.U32.HI R4, RZ, 0x1, R61 ;  /* 0x00000001ff047819 */ /* 0x000fe2000001163d */
[C---:B------:R-:W-:Y:S01]  /*5020*/  IMAD.SHL.U32 R60, R61.reuse, 0x8, RZ ;  /* 0x000000083d3c7824 */ /* 0x040fe200078e00ff */
[----:B------:R-:W-:Y:S01]  /*5030*/  CS2R R56, SRZ ;  /* 0x0000000000387805 */ /* 0x000fe2000001ff00 */
[----:B------:R-:W-:Y:S01]  /*5040*/  IMAD.SHL.U32 R2, R61, 0x2, RZ ;  /* 0x000000023d027824 */ /* 0x000fe200078e00ff */
[----:B------:R-:W-:Y:S02]  /*5050*/  UMOV UR36, 0x400 ;  /* 0x0000040000247882 */ /* 0x000fe40000000000 */
[----:B------:R-:W1:Y:S01]  /*5060*/  LDC R52, c[0x0][0x370] ;  /* 0x0000dc00ff347b82 */ /* 0x000e620000000800 */
[----:B------:R-:W-:Y:S01]  /*5070*/  ULEA UR36, UR45, UR36, 0x18 ;  /* 0x000000242d247291 */ /* 0x000fe2000f8ec0ff */
[----:B------:R-:W-:Y:S01]  /*5080*/  LOP3.LUT R5, R3, 0x40, RZ, 0xc0, !PT ;  /* 0x0000004003057812 */ /* 0x000fe200078ec0ff */
[----:B------:R-:W-:Y:S01]  /*5090*/  IMAD.U32 R28, R61, 0x10000, RZ ;  /* 0x000100003d1c7824 */ /* 0x000fe200078e00ff */
[----:B------:R-:W-:Y:S01]  /*50a0*/  LOP3.LUT R60, R60, 0x300, RZ, 0xc0, !PT ;  /* 0x000003003c3c7812 */ /* 0x000fe200078ec0ff */
[----:B------:R-:W-:Y:S01]  /*50b0*/  IMAD.MOV.U32 R59, RZ, RZ, 0x1 ;  /* 0x00000001ff3b7424 */ /* 0x000fe200078e00ff */
[----:B------:R-:W-:Y:S01]  /*50c0*/  LOP3.LUT R4, R5, 0x8, R4, 0xf8, !PT ;  /* 0x0000000805047812 */ /* 0x000fe200078ef804 */
[----:B------:R-:W-:Y:S01]  /*50d0*/  IMAD.MOV.U32 R27, RZ, RZ, RZ ;  /* 0x000000ffff1b7224 */ /* 0x000fe200078e00ff */
[----:B------:R-:W2:Y:S01]  /*50e0*/  LDC R24, c[0x0][0xb0c] ;  /* 0x0002c300ff187b82 */ /* 0x000ea20000000800 */
[--C-:B------:R-:W-:Y:S01]  /*50f0*/  LOP3.LUT R60, R60, 0x30, R3.reuse, 0xf8, !PT ;  /* 0x000000303c3c7812 */ /* 0x100fe200078ef803 */
[----:B------:R-:W-:Y:S01]  /*5100*/  IMAD.MOV.U32 R58, RZ, RZ, RZ ;  /* 0x000000ffff3a7224 */ /* 0x000fe200078e00ff */
[----:B------:R-:W-:Y:S01]  /*5110*/  LOP3.LUT R2, R4, 0x8, R2, 0x78, !PT ;  /* 0x0000000804027812 */ /* 0x000fe200078e7802 */
[----:B------:R-:W-:Y:S01]  /*5120*/  IMAD.MOV.U32 R63, RZ, RZ, RZ ;  /* 0x000000ffff3f7224 */ /* 0x000fe200078e00ff */
[----:B------:R-:W-:Y:S01]  /*5130*/  LOP3.LUT R60, R60, 0x80, R3, 0xf8, !PT ;  /* 0x000000803c3c7812 */ /* 0x000fe200078ef803 */
[----:B------:R-:W-:Y:S01]  /*5140*/  IMAD.MOV.U32 R55, RZ, RZ, RZ ;  /* 0x000000ffff377224 */ /* 0x000fe200078e00ff */
[----:B------:R-:W-:Y:S01]  /*5150*/  LOP3.LUT R28, R28, 0x600000, RZ, 0xc0, !PT ;  /* 0x006000001c1c7812 */ /* 0x000fe200078ec0ff */
[----:B------:R-:W4:Y:S01]  /*5160*/  LDC R50, c[0x0][0xb20] ;  /* 0x0002c800ff327b82 */ /* 0x000f220000000800 */
[----:B------:R-:W3:Y:S01]  /*5170*/  LDS R0, [UR36+0x130] ;  /* 0x00013024ff007984 */ /* 0x000ee20008000800 */
[----:B------:R-:W-:Y:S01]  /*5180*/  LOP3.LUT R60, R60, R2, RZ, 0xfc, !PT ;  /* 0x000000023c3c7212 */ /* 0x000fe200078efcff */
[----:B------:R-:W1:Y:S01]  /*5190*/  LDCU.64 UR42, c[0x0][0x348] ;  /* 0x00006900ff2a77ac */ /* 0x000e620008000a00 */
[----:B------:R-:W-:-:S03]  /*51a0*/  LOP3.LUT R61, R61, 0x60, RZ, 0xc0, !PT ;  /* 0x000000603d3d7812 */ /* 0x000fc600078ec0ff */
[----:B------:R-:W-:Y:S01]  /*51b0*/  IMAD.SHL.U32 R60, R60, 0x2, RZ ;  /* 0x000000023c3c7824 */ /* 0x000fe200078e00ff */
[----:B------:R-:W1:Y:S01]  /*51c0*/  LDC R23, c[0x0][0xb30] ;  /* 0x0002cc00ff177b82 */ /* 0x000e620000000800 */
[----:B------:R-:W1:Y:S01]  /*51d0*/  LDCU.64 UR40, c[0x0][0x888] ;  /* 0x00011100ff2877ac */ /* 0x000e620008000a00 */
[----:B------:R-:W-:Y:S01]  /*51e0*/  UIADD3 UR39, UPT, UPT, UR36, 0x200, URZ ;  /* 0x0000020024277890 */ /* 0x000fe2000fffe0ff */
[----:B------:R-:W-:-:S05]  /*51f0*/  UMOV UR37, URZ ;  /* 0x000000ff00257c82 */ /* 0x000fca0008000000 */
[----:B------:R-:W1:Y:S08]  /*5200*/  LDC.64 R44, c[0x0][0xb10] ;  /* 0x0002c400ff2c7b82 */ /* 0x000e700000000a00 */
[----:B------:R-:W1:Y:S08]  /*5210*/  LDC.64 R18, c[0x0][0xb18] ;  /* 0x0002c600ff127b82 */ /* 0x000e700000000a00 */
[----:B------:R-:W1:Y:S08]  /*5220*/  LDC.64 R40, c[0x0][0x888] ;  /* 0x00022200ff287b82 */ /* 0x000e700000000a00 */
[----:B------:R-:W1:Y:S01]  /*5230*/  LDC.64 R16, c[0x0][0xb28] ;  /* 0x0002ca00ff107b82 */ /* 0x000e620000000a00 */
[----:B---3--:R-:W-:-:S07]  /*5240*/  IMAD.IADD R28, R0, 0x1, R28 ;  /* 0x00000001001c7824 */ /* 0x008fce00078e021c */
[----:B------:R-:W3:Y:S08]  /*5250*/  LDC.64 R42, c[0x0][0x890] ;  /* 0x00022400ff2a7b82 */ /* 0x000ef00000000a00 */
[----:B------:R-:W1:Y:S08]  /*5260*/  LDC.64 R38, c[0x0][0x8b0] ;  /* 0x00022c00ff267b82 */ /* 0x000e700000000a00 */
[----:B------:R-:W1:Y:S08]  /*5270*/  LDC.64 R36, c[0x0][0x8a8] ;  /* 0x00022a00ff247b82 */ /* 0x000e700000000a00 */
[----:B--2-4-:R-:W1:Y:S02]  /*5280*/  LDC R51, c[0x0][0x374] ;  /* 0x0000dd00ff337b82 */ /* 0x014e640000000800 */
.L_x_102:
[----:B------:R-:W-:Y:S02]  /*5290*/  LEA R0, R63, UR36, 0x3 ;  /* 0x000000243f007c11 */ /* 0x000fe4000f8e18ff */
[----:B------:R-:W-:Y:S02]  /*52a0*/  SHF.L.U32 R2, R57, 0x1f, RZ ;  /* 0x0000001f39027819 */ /* 0x000fe400000006ff */
[----:B------:R-:W-:Y:S02]  /*52b0*/  LEA R32, R63, UR36, 0x4 ;  /* 0x000000243f207c11 */ /* 0x000fe4000f8e20ff */
[----:B--2---:R-:W2:Y:S02]  /*52c0*/  SYNCS.PHASECHK.TRANS64.TRYWAIT P0, [R0+URZ+0x80], R2 ;  /* 0x00008002000075a7 */ /* 0x004ea400080011ff */
[----:B-12---:R-:W-:Y:S05]  /*52d0*/  @!P0 BRA `(.L_x_83) ;  /* 0x0000001c004c8947 */ /* 0x006fea0003800000 */
.L_x_142:
[----:B------:R-:W4:Y:S01]  /*52e0*/  LDC.64 R10, c[0x0][0xb10] ;  /* 0x0002c400ff0a7b82 */ /* 0x000f220000000a00 */
[----:B------:R-:W3:Y:S01]  /*52f0*/  LDS.128 R32, [R32+0x110] ;  /* 0x0001100020207984 */ /* 0x000ee20000000c00 */
[----:B-1----:R-:W-:Y:S01]  /*5300*/  ISETP.NE.AND P1, PT, R23, 0x1, PT ;  /* 0x000000011700780c */ /* 0x002fe20003f25270 */
[----:B--2---:R-:W-:Y:S01]  /*5310*/  VIADD R0, R0, 0x90 ;  /* 0x0000009000007836 */ /* 0x004fe20000000000 */
[----:B------:R-:W-:Y:S04]  /*5320*/  ISETP.GE.AND P0, PT, R22, 0x1, PT ;  /* 0x000000011600780c */ /* 0x000fe80003f06270 */
[----:B------:R-:W1:Y:S01]  /*5330*/  LDC.64 R8, c[0x0][0xb18] ;  /* 0x0002c600ff087b82 */ /* 0x000e620000000a00 */
[----:B------:R-:W-:Y:S01]  /*5340*/  PRMT R0, RZ, 0x654, R0 ;  /* 0x00000654ff007816 */ /* 0x000fe20000000000 */
[----:B------:R-:W-:Y:S01]  /*5350*/  @!PT LDS RZ, [RZ] ;  /* 0x00000000fffff984 */ /* 0x000fe20000000800 */
[----:B------:R-:W-:Y:S01]  /*5360*/  @!PT LDS RZ, [RZ] ;  /* 0x00000000fffff984 */ /* 0x000fe20000000800 */
[----:B------:R-:W-:Y:S01]  /*5370*/  @!PT LDS RZ, [RZ] ;  /* 0x00000000fffff984 */ /* 0x000fe20000000800 */
[----:B------:R-:W-:Y:S01]  /*5380*/  @!PT LDS RZ, [RZ] ;  /* 0x00000000fffff984 */ /* 0x000fe20000000800 */
[----:B------:R2:W-:Y:S06]  /*5390*/  MEMBAR.ALL.CTA ;  /* 0x0000000000007992 */ /* 0x0005ec0000008000 */
[----:B--2---:R-:W2:Y:S01]  /*53a0*/  FENCE.VIEW.ASYNC.S ;  /* 0x00000000000073c6 */ /* 0x004ea20000000000 */
[----:B------:R-:W1:Y:S08]  /*53b0*/  @!P1 LDC R12, c[0x0][0xb20] ;  /* 0x0002c800ff0c9b82 */ /* 0x000e700000000800 */
[----:B------:R-:W1:Y:S01]  /*53c0*/  @!P1 LDC R7, c[0x0][0xb0c] ;  /* 0x0002c300ff079b82 */ /* 0x000e620000000800 */
[----:B--2---:R2:W-:Y:S01]  /*53d0*/  SYNCS.ARRIVE.TRANS64.RED.A1T0 RZ, [R0+URZ], RZ ;  /* 0x000000ff00ff79a7 */ /* 0x0045e200081004ff */
[----:B---3--:R-:W-:Y:S04]  /*53e0*/  LOP3.LUT P4, RZ, R34, 0x1, RZ, 0xc0, !PT ;  /* 0x0000000122ff7812 */ /* 0x008fe8000788c0ff */
[----:B------:R-:W-:Y:S09]  /*53f0*/  P2R R62, PR, RZ, 0x10 ;  /* 0x00000010ff3e7803 */ /* 0x000ff20000000000 */
[----:B------:R-:W-:Y:S02]  /*5400*/  @P4 MOV R26, R32 ;  /* 0x00000020001a4202 */ /* 0x000fe40000000f00 */
[----:B------:R-:W-:Y:S01]  /*5410*/  @P4 LOP3.LUT R25, R33, 0xffff, RZ, 0xc0, !PT ;  /* 0x0000ffff21194812 */ /* 0x000fe200078ec0ff */
[----:B--2-4-:R-:W-:Y:S06]  /*5420*/  @!P0 BRA `(.L_x_84) ;  /* 0x0000000000a48947 */ /* 0x014fec0003800000 */
[-C--:B------:R-:W-:Y:S01]  /*5430*/  IMAD.HI.U32 R0, R51, R19.reuse, RZ ;  /* 0x0000001333007227 */ /* 0x080fe200078e00ff */
[----:B------:R-:W-:Y:S02]  /*5440*/  ISETP.NE.AND P0, PT, R18, 0x1, PT ;  /* 0x000000011200780c */ /* 0x000fe40003f05270 */
[----:B------:R-:W-:Y:S01]  /*5450*/  ISETP.NE.AND P2, PT, R22, 0x1, PT ;  /* 0x000000011600780c */ /* 0x000fe20003f45270 */
[----:B------:R-:W-:Y:S01]  /*5460*/  IMAD.HI.U32 R4, R52, R44, RZ ;  /* 0x0000002c34047227 */ /* 0x000fe200078e00ff */
[----:B------:R-:W-:Y:S02]  /*5470*/  SHF.R.U32.HI R0, RZ, R50, R0 ;  /* 0x00000032ff007219 */ /* 0x000fe40000011600 */
[----:B------:R-:W-:Y:S01]  /*5480*/  ISETP.NE.AND P3, PT, R24, 0x1, PT ;  /* 0x000000011800780c */ /* 0x000fe20003f65270 */
[----:B------:R-:W-:Y:S01]  /*5490*/  IMAD.HI.U32 R6, R25, R19, RZ ;  /* 0x0000001319067227 */ /* 0x000fe200078e00ff */
[-C--:B------:R-:W-:Y:S02]  /*54a0*/  SHF.R.U32.HI R4, RZ, R45.reuse, R4 ;  /* 0x0000002dff047219 */ /* 0x080fe40000011604 */
        /* <DEDUP_REMOVED lines=14> */
[C---:B------:R-:W-:Y:S03]  /*5590*/  IMAD.HI.U32 R0, R3.reuse, R16, RZ ;  /* 0x0000001003007227 */ /* 0x040fe600078e00ff */
[C---:B------:R-:W-:Y:S02]  /*55a0*/  ISETP.GE.OR P0, PT, R2.reuse, R5, P0 ;  /* 0x000000050200720c */ /* 0x040fe40000706670 */
[----:B------:R-:W-:Y:S04]  /*55b0*/  SHF.R.U32.HI R0, RZ, R17, R0 ;  /* 0x00000011ff007219 */ /* 0x000fe80000011600 */
[C---:B------:R-:W-:Y:S05]  /*55c0*/  SEL R6, R3.reuse, R0, !P2 ;  /* 0x0000000003067207 */ /* 0x040fea0005000000 */
        /* <DEDUP_REMOVED lines=14> */
[----:B------:R-:W-:Y:S07]  /*56b0*/  IMAD R25, R3, R18, R25 ;  /* 0x0000001203197224 */ /* 0x000fee00078e0219 */
.L_x_84:
[----:B------:R-:W-:Y:S01]  /*56c0*/  @!P1 IMAD.HI.U32 R0, R26, R10, RZ ;  /* 0x0000000a1a009227 */ /* 0x000fe200078e00ff */
[----:B-1----:R-:W-:Y:S01]  /*56d0*/  @!P1 ISETP.NE.AND P0, PT, R8, 0x1, PT ;  /* 0x000000010800980c */ /* 0x002fe20003f05270 */
[----:B------:R-:W-:Y:S01]  /*56e0*/  ULOP3.LUT UP0, URZ, UR39, 0x90, URZ, 0xc0, !UPT ;  /* 0x0000009027ff7892 */ /* 0x000fe2000f80c0ff */
[----:B------:R-:W-:Y:S01]  /*56f0*/  @!P1 ISETP.NE.AND P2, PT, R7, 0x1, PT ;  /* 0x000000010700980c */ /* 0x000fe20003f45270 */
[----:B------:R-:W-:Y:S01]  /*5700*/  @!P1 IMAD.HI.U32 R2, R25, R9, RZ ;  /* 0x0000000919029227 */ /* 0x000fe200078e00ff */
[----:B------:R-:W-:Y:S02]  /*5710*/  @!P1 SHF.R.U32.HI R0, RZ, R11, R0 ;  /* 0x0000000bff009219 */ /* 0x000fe40000011600 */
[----:B------:R-:W-:Y:S01]  /*5720*/  @P4 SHF.R.U32.HI R54, RZ, 0x10, R33 ;  /* 0x00000010ff364819 */ /* 0x000fe20000011621 */
[----:B------:R-:W-:Y:S01]  /*5730*/  VIADD R63, R63, 0x1 ;  /* 0x000000013f3f7836 */ /* 0x000fe20000000000 */
[----:B------:R-:W-:Y:S02]  /*5740*/  @!P1 SHF.R.U32.HI R2, RZ, R12, R2 ;  /* 0x0000000cff029219 */ /* 0x000fe40000011602 */
[----:B------:R-:W-:Y:S02]  /*5750*/  @!P1 SEL R3, R26, R0, !P2 ;  /* 0x000000001a039207 */ /* 0x000fe40005000000 */
[----:B------:R-:W-:Y:S05]  /*5760*/  @!P1 SEL R2, R25, R2, !P0 ;  /* 0x0000000219029207 */ /* 0x000fea0004000000 */
[----:B------:R-:W-:Y:S02]  /*5770*/  @!P1 IMAD.IADD R0, R2, 0x1, -R3 ;  /* 0x0000000102009824 */ /* 0x000fe400078e0a03 */
[----:B------:R-:W-:Y:S02]  /*5780*/  @!P1 IMAD.IADD R2, R3, 0x1, -R2 ;  /* 0x0000000103029824 */ /* 0x000fe400078e0a02 */
[----:B------:R-:W-:Y:S02]  /*5790*/  @!P1 IMAD R26, R0, R7, R26 ;  /* 0x00000007001a9224 */ /* 0x000fe400078e021a */
[----:B------:R-:W-:Y:S01]  /*57a0*/  @!P1 IMAD R25, R2, R8, R25 ;  /* 0x0000000802199224 */ /* 0x000fe200078e0219 */
[----:B------:R-:W-:Y:S06]  /*57b0*/  BRA.U !UP0, `(.L_x_85) ;  /* 0x00000001087c7547 */ /* 0x000fec000b800000 */
[----:B------:R-:W1:Y:S01]  /*57c0*/  LDCU.64 UR8, c[0x4][0x80] ;  /* 0x01001000ff0877ac */ /* 0x000e620008000a00 */
[----:B------:R-:W-:Y:S01]  /*57d0*/  MOV R2, 0x0 ;  /* 0x0000000000027802 */ /* 0x000fe20000000f00 */
[----:B------:R-:W-:Y:S02]  /*57e0*/  HFMA2 R12, -RZ, RZ, 0, 5.9604644775390625e-08 ;  /* 0x00000001ff0c7431 */ /* 0x000fe400000001ff */
[----:B------:R-:W-:Y:S01]  /*57f0*/  IMAD.MOV.U32 R8, RZ, RZ, 0x70 ;  /* 0x00000070ff087424 */ /* 0x000fe200078e00ff */
[----:B------:R2:W3:Y:S01]  /*5800*/  LDC.64 R14, c[0x4][R2] ;  /* 0x01000000020e7b82 */ /* 0x0004e20000000a00 */
[----:B------:R-:W4:Y:S01]  /*5810*/  LDCU.64 UR6, c[0x4][0x88] ;  /* 0x01001100ff0677ac */ /* 0x000f220008000a00 */
[----:B------:R-:W-:Y:S01]  /*5820*/  IMAD.MOV.U32 R13, RZ, RZ, RZ ;  /* 0x000000ffff0d7224 */ /* 0x000fe200078e00ff */
[----:B------:R-:W2:Y:S01]  /*5830*/  LDCU.64 UR4, c[0x4][0x8] ;  /* 0x01000100ff0477ac */ /* 0x000ea20008000a00 */
[----:B-1----:R-:W-:Y:S01]  /*5840*/  MOV R5, UR9 ;  /* 0x0000000900057c02 */ /* 0x002fe20008000f00 */
[----:B------:R-:W-:Y:S01]  /*5850*/  IMAD.U32 R4, RZ, RZ, UR8 ;  /* 0x00000008ff047e24 */ /* 0x000fe2000f8e00ff */
[----:B----4-:R-:W-:Y:S01]  /*5860*/  MOV R7, UR7 ;  /* 0x0000000700077c02 */ /* 0x010fe20008000f00 */
[----:B------:R-:W-:Y:S01]  /*5870*/  IMAD.U32 R6, RZ, RZ, UR6 ;  /* 0x00000006ff067e24 */ /* 0x000fe2000f8e00ff */
[----:B--2---:R-:W-:Y:S01]  /*5880*/  MOV R11, UR5 ;  /* 0x00000005000b7c02 */ /* 0x004fe20008000f00 */
[----:B------:R-:W-:Y:S02]  /*5890*/  IMAD.U32 R10, RZ, RZ, UR4 ;  /* 0x00000004ff0a7e24 */ /* 0x000fe4000f8e00ff */
[----:B------:R-:W-:Y:S07]  /*58a0*/  LEPC R20, `(.L_x_86) ;  /* 0x000000001014794e */ /* 0x000fee0000000000 */
[----:B---3-5:R-:W-:Y:S05]  /*58b0*/  CALL.ABS.NOINC R14 ;  /* 0x000000000e007343 */ /* 0x028fea0003c00000 */
.L_x_86:
[----:B------:R-:W1:Y:S01]  /*58c0*/  LDCU.64 UR8, c[0x4][0x80] ;  /* 0x01001000ff0877ac */ /* 0x000e620008000a00 */
[----:B------:R-:W2:Y:S01]  /*58d0*/  LDC.64 R2, c[0x4][R2] ;  /* 0x0100000002027b82 */ /* 0x000ea20000000a00 */
[----:B------:R-:W-:Y:S02]  /*58e0*/  HFMA2 R12, -RZ, RZ, 0, 5.9604644775390625e-08 ;  /* 0x00000001ff0c7431 */ /* 0x000fe400000001ff */
[----:B------:R-:W-:Y:S02]  /*58f0*/  IMAD.MOV.U32 R8, RZ, RZ, 0x70 ;  /* 0x00000070ff087424 */ /* 0x000fe400078e00ff */
[----:B------:R-:W-:Y:S01]  /*5900*/  IMAD.MOV.U32 R13, RZ, RZ, RZ ;  /* 0x000000ffff0d7224 */ /* 0x000fe200078e00ff */
[----:B------:R-:W3:Y:S01]  /*5910*/  LDCU.64 UR6, c[0x4][0x88] ;  /* 0x01001100ff0677ac */ /* 0x000ee20008000a00 */
[----:B------:R-:W4:Y:S01]  /*5920*/  LDCU.64 UR4, c[0x4][0x8] ;  /* 0x01000100ff0477ac */ /* 0x000f220008000a00 */
[----:B-1----:R-:W-:Y:S02]  /*5930*/  MOV R4, UR8 ;  /* 0x0000000800047c02 */ /* 0x002fe40008000f00 */
[----:B------:R-:W-:Y:S02]  /*5940*/  MOV R5, UR9 ;  /* 0x0000000900057c02 */ /* 0x000fe40008000f00 */
[----:B---3--:R-:W-:Y:S01]  /*5950*/  MOV R7, UR7 ;  /* 0x0000000700077c02 */ /* 0x008fe20008000f00 */
[----:B------:R-:W-:Y:S01]  /*5960*/  IMAD.U32 R6, RZ, RZ, UR6 ;  /* 0x00000006ff067e24 */ /* 0x000fe2000f8e00ff */
[----:B----4-:R-:W-:Y:S01]  /*5970*/  MOV R11, UR5 ;  /* 0x00000005000b7c02 */ /* 0x010fe20008000f00 */
[----:B------:R-:W-:Y:S02]  /*5980*/  IMAD.U32 R10, RZ, RZ, UR4 ;  /* 0x00000004ff0a7e24 */ /* 0x000fe4000f8e00ff */
[----:B------:R-:W-:Y:S07]  /*5990*/  LEPC R20, `(.L_x_85) ;  /* 0x000000001014794e */ /* 0x000fee0000000000 */
[----:B--2---:R-:W-:Y:S05]  /*59a0*/  CALL.ABS.NOINC R2 ;  /* 0x0000000002007343 */ /* 0x004fea0003c00000 */
.L_x_85:
[----:B------:R-:W-:Y:S01]  /*59b0*/  ISETP.NE.U32.AND P2, PT, R42, RZ, PT ;  /* 0x000000ff2a00720c */ /* 0x000fe20003f45070 */
[----:B------:R-:W-:Y:S01]  /*59c0*/  UISETP.NE.AND UP1, UPT, UR38, URZ, UPT ;  /* 0x000000ff2600728c */ /* 0x000fe2000bf25270 */
[----:B------:R-:W-:Y:S02]  /*59d0*/  ISETP.NE.U32.AND P4, PT, R38, RZ, PT ;  /* 0x000000ff2600720c */ /* 0x000fe40003f85070 */
[----:B------:R-:W-:Y:S02]  /*59e0*/  ISETP.NE.AND.EX P2, PT, R43, RZ, PT, P2 ;  /* 0x000000ff2b00720c */ /* 0x000fe40003f45320 */
[----:B------:R-:W-:Y:S02]  /*59f0*/  PLOP3.LUT P1, PT, PT, PT, PT, 0x8, 0x80 ;  /* 0x000000000080781c */ /* 0x000fe40003f2e170 */
[----:B------:R-:W-:Y:S02]  /*5a00*/  PLOP3.LUT P0, PT, PT, PT, UP1, 0x80, 0x8 ;  /* 0x000000000008781c */ /* 0x000fe40003f0f018 */
[----:B------:R-:W-:Y:S02]  /*5a10*/  ISETP.NE.AND.EX P4, PT, R39, RZ, PT, P4 ;  /* 0x000000ff2700720c */ /* 0x000fe40003f85340 */
[----:B------:R-:W1:Y:S09]  /*5a20*/  @UP1 LDCU.64 UR4, c[0x0][0x888] ;  /* 0x00011100ff0417ac */ /* 0x000e720008000a00 */
[----:B------:R-:W-:Y:S01]  /*5a30*/  @P0 PLOP3.LUT P1, PT, P2, PT, PT, 0x80, 0x8 ;  /* 0x000000000008081c */ /* 0x000fe2000172f070 */
[----:B-1----:R-:W-:Y:S04]  /*5a40*/  @UP1 UISETP.NE.U32.AND UP0, UPT, UR4, URZ, UPT ;  /* 0x000000ff0400128c */ /* 0x002fe8000bf05070 */
[----:B------:R-:W-:Y:S04]  /*5a50*/  @UP1 UISETP.NE.AND.EX UP0, UPT, UR5, URZ, UPT, UP0 ;  /* 0x000000ff0500128c */ /* 0x000fe8000bf05300 */
[----:B------:R-:W-:Y:S01]  /*5a60*/  @UP1 USEL UR4, URZ, 0xffffffff, UP0 ;  /* 0xffffffffff041887 */ /* 0x000fe20008000000 */
[----:B------:R-:W-:Y:S11]  /*5a70*/  @!P2 BRA `(.L_x_87) ;  /* 0x00000000002ca947 */ /* 0x000ff60003800000 */
[----:B------:R-:W-:Y:S01]  /*5a80*/  ISETP.NE.U32.AND P3, PT, R40, RZ, PT ;  /* 0x000000ff2800720c */ /* 0x000fe20003f65070 */
[----:B------:R-:W-:Y:S03]  /*5a90*/  IMAD.MOV.U32 R49, RZ, RZ, 0x1 ;  /* 0x00000001ff317424 */ /* 0x000fe600078e00ff */
[----:B------:R-:W-:Y:S11]  /*5aa0*/  ISETP.NE.AND.EX P3, PT, R41, RZ, PT, P3 ;  /* 0x000000ff2900720c */ /* 0x000ff60003f65330 */
[----:B------:R-:W-:Y:S02]  /*5ab0*/  @!UPT UIADD3 URZ, UPT, UPT, URZ, URZ, URZ ;  /* 0x000000fffffff290 */ /* 0x000fe4000fffe0ff */
[----:B------:R-:W1:Y:S01]  /*5ac0*/  @P3 LDC.64 R2, c[0x0][0x888] ;  /* 0x00022200ff023b82 */ /* 0x000e620000000a00 */
[----:B------:R-:W-:Y:S04]  /*5ad0*/  @P3 IMAD R0, R42, UR60, RZ ;  /* 0x0000003c2a003c24 */ /* 0x000fe8000f8e02ff */
[----:B-1----:R-:W-:Y:S04]  /*5ae0*/  @P3 IMAD.WIDE R2, R0, 0x4, R2 ;  /* 0x0000000400023825 */ /* 0x002fe800078e0202 */
[----:B------:R-:W-:Y:S01]  /*5af0*/  HFMA2 R0, -RZ, RZ, 0, 5.9604644775390625e-08 ;  /* 0x00000001ff007431 */ /* 0x000fe200000001ff */
[----:B-----5:R1:W5:Y:S04]  /*5b00*/  @P3 LDG.E R30, desc[UR46][R2.64] ;  /* 0x0000002e021e3981 */ /* 0x020368000c1e1900 */
[----:B------:R-:W-:Y:S01]  /*5b10*/  @!P3 PRMT R49, R0, 0x7610, R49 ;  /* 0x000076100031b816 */ /* 0x000fe20000000031 */
[----:B-1----:R-:W2:Y:S06]  /*5b20*/  @!P3 LDC R30, c[0x0][0x880] ;  /* 0x00022000ff1ebb82 */ /* 0x002eac0000000800 */
.L_x_87:
[----:B------:R-:W-:Y:S05]  /*5b30*/  @!P4 BRA `(.L_x_88) ;  /* 0x000000000020c947 */ /* 0x000fea0003800000 */
[----:B------:R-:W-:Y:S04]  /*5b40*/  ISETP.NE.U32.AND P3, PT, R36, RZ, PT ;  /* 0x000000ff2400720c */ /* 0x000fe80003f65070 */
[----:B------:R-:W-:Y:S11]  /*5b50*/  ISETP.NE.AND.EX P3, PT, R37, RZ, PT, P3 ;  /* 0x000000ff2500720c */ /* 0x000ff60003f65330 */
[----:B------:R-:W-:Y:S02]  /*5b60*/  @!UPT UIADD3 URZ, UPT, UPT, URZ, URZ, URZ ;  /* 0x000000fffffff290 */ /* 0x000fe4000fffe0ff */
[----:B------:R-:W1:Y:S01]  /*5b70*/  @P3 LDC.64 R2, c[0x0][0x8a8] ;  /* 0x00022a00ff023b82 */ /* 0x000e620000000a00 */
[----:B------:R-:W-:Y:S04]  /*5b80*/  @P3 IMAD R0, R38, UR60, RZ ;  /* 0x0000003c26003c24 */ /* 0x000fe8000f8e02ff */
[----:B-1----:R-:W-:Y:S05]  /*5b90*/  @P3 IMAD.WIDE R2, R0, 0x4, R2 ;  /* 0x0000000400023825 */ /* 0x002fea00078e0202 */
[----:B-----5:R1:W5:Y:S02]  /*5ba0*/  @P3 LDG.E R29, desc[UR46][R2.64] ;  /* 0x0000002e021d3981 */ /* 0x020364000c1e1900 */
[----:B-1----:R-:W3:Y:S02]  /*5bb0*/  @!P3 LDC R29, c[0x0][0x8a0] ;  /* 0x00022800ff1dbb82 */ /* 0x002ee40000000800 */
.L_x_88:
[----:B--2--5:R-:W-:Y:S01]  /*5bc0*/  @P0 FSETP.NEU.AND P4, PT, R30, RZ, PT ;  /* 0x000000ff1e00020b */ /* 0x024fe20003f8d000 */
[----:B------:R-:W-:Y:S01]  /*5bd0*/  IMAD.U32 R0, RZ, RZ, UR4 ;  /* 0x00000004ff007e24 */ /* 0x000fe2000f8e00ff */
[----:B------:R-:W-:Y:S01]  /*5be0*/  @P0 LOP3.LUT P3, RZ, R49, 0xff, RZ, 0xc0, !PT ;  /* 0x000000ff31ff0812 */ /* 0x000fe2000786c0ff */
[----:B------:R-:W-:Y:S01]  /*5bf0*/  IMAD.SHL.U32 R66, R56, 0x800, RZ ;  /* 0x0000080038427824 */ /* 0x000fe200078e00ff */
[----:B------:R-:W-:Y:S01]  /*5c00*/  @P0 SEL R2, RZ, 0xffffffff, P4 ;  /* 0xffffffffff020807 */ /* 0x000fe20002000000 */
[----:B------:R-:W-:Y:S01]  /*5c10*/  BSSY B1, `(.L_x_89) ;  /* 0x000002e000017945 */ /* 0x000fe20003800000 */
[----:B------:R-:W-:Y:S02]  /*5c20*/  LOP3.LUT R4, R59, 0x1, RZ, 0x3c, !PT ;  /* 0x000000013b047812 */ /* 0x000fe400078e3cff */
[----:B------:R-:W-:Y:S02]  /*5c30*/  CS2R R34, SRZ ;  /* 0x0000000000227805 */ /* 0x000fe4000001ff00 */
[----:B------:R-:W-:Y:S02]  /*5c40*/  @P1 SEL R2, R0, R2, !P3 ;  /* 0x0000000200021207 */ /* 0x000fe40005800000 */
[----:B------:R-:W-:Y:S02]  /*5c50*/  CS2R R32, SRZ ;  /* 0x0000000000207805 */ /* 0x000fe4000001ff00 */
[----:B------:R-:W-:Y:S02]  /*5c60*/  LEA R3, R56, UR36, 0x3 ;  /* 0x0000002438037c11 */ /* 0x000fe4000f8e18ff */
[----:B------:R-:W-:Y:S02]  /*5c70*/  @P0 LOP3.LUT R2, R2, 0x1, RZ, 0xc0, !PT ;  /* 0x0000000102020812 */ /* 0x000fe400078ec0ff */
[C---:B------:R-:W-:Y:S02]  /*5c80*/  LEA R67, R27.reuse, UR36, 0x3 ;  /* 0x000000241b437c11 */ /* 0x040fe4000f8e18ff */
[----:B------:R-:W-:Y:S02]  /*5c90*/  ISETP.NE.U32.OR P5, PT, R2, 0x1, !P0 ;  /* 0x000000010200780c */ /* 0x000fe400047a5470 */
[----:B------:R-:W-:Y:S02]  /*5ca0*/  SHF.L.U32 R5, R58, 0x1f, RZ ;  /* 0x0000001f3a057819 */ /* 0x000fe400000006ff */
[C---:B------:R-:W-:Y:S02]  /*5cb0*/  LEA.HI R2, R27.reuse, R27, RZ, 0x1 ;  /* 0x0000001b1b027211 */ /* 0x040fe400078f08ff */
[----:B------:R-:W-:Y:S02]  /*5cc0*/  PLOP3.LUT P4, PT, PT, PT, PT, 0x8, 0x80 ;  /* 0x000000000080781c */ /* 0x000fe40003f8e170 */
[----:B------:R-:W-:Y:S02]  /*5cd0*/  P2R R64, PR, RZ, 0x20 ;  /* 0x00000020ff407803 */ /* 0x000fe40000000000 */
[----:B------:R-:W-:Y:S03]  /*5ce0*/  IADD3 R65, PT, PT, R66, UR36, R60 ;  /* 0x0000002442417c10 */ /* 0x000fe6000fffe03c */
[----:B------:R-:W-:Y:S04]  /*5cf0*/  @P5 SHF.L.U32 R0, R4, 0x1f, RZ ;  /* 0x0000001f04005819 */ /* 0x000fe800000006ff */
[----:B------:R1:W2:Y:S01]  /*5d00*/  @P5 SYNCS.PHASECHK.TRANS64.TRYWAIT P0, [R3+URZ+0x50], R0 ;  /* 0x00005000030055a7 */ /* 0x0002a200080011ff */
[----:B------:R4:W3:Y:S01]  /*5d10*/  SYNCS.PHASECHK.TRANS64.TRYWAIT P3, [R67+URZ+0xa0], R5 ;  /* 0x0000a005430075a7 */ /* 0x0008e200080611ff */
[C---:B-1----:R-:W-:Y:S01]  /*5d20*/  IMAD.SHL.U32 R0, R2.reuse, 0x8, RZ ;  /* 0x0000000802007824 */ /* 0x042fe200078e00ff */
[----:B------:R-:W-:Y:S04]  /*5d30*/  LOP3.LUT R2, R2, 0xffe, RZ, 0xc0, !PT ;  /* 0x00000ffe02027812 */ /* 0x000fe800078ec0ff */
[----:B------:R-:W-:Y:S01]  /*5d40*/  LOP3.LUT R0, R0, 0xfffffff0, RZ, 0xc0, !PT ;  /* 0xfffffff000007812 */ /* 0x000fe200078ec0ff */
[----:B------:R-:W-:Y:S04]  /*5d50*/  IMAD.IADD R2, R27, 0x1, -R2 ;  /* 0x000000011b027824 */ /* 0x000fe800078e0a02 */
[----:B------:R-:W-:Y:S04]  /*5d60*/  IMAD.IADD R0, R28, 0x1, R0 ;  /* 0x000000011c007824 */ /* 0x000fe800078e0200 */
[----:B------:R-:W-:Y:S01]  /*5d70*/  IMAD R2, R2, 0x100000, R0 ;  /* 0x0010000002027824 */ /* 0x000fe200078e0200 */
[----:B--2---:R-:W-:Y:S01]  /*5d80*/  @P5 PLOP3.LUT P4, PT, P0, PT, PT, 0x8, 0x80 ;  /* 0x000000000080581c */ /* 0x004fe2000078e170 */
[----:B------:R-:W-:Y:S01]  /*5d90*/  @!UPT UIADD3 URZ, UPT, UPT, URZ, URZ, URZ ;  /* 0x000000fffffff290 */ /* 0x000fe2000fffe0ff */
[----:B---34-:R-:W-:Y:S11]  /*5da0*/  @!P5 BRA `(.L_x_90) ;  /* 0x000000000050d947 */ /* 0x018ff60003800000 */
[----:B------:R-:W-:Y:S01]  /*5db0*/  ISETP.NE.U32.AND P0, PT, RZ, UR40, PT ;  /* 0x00000028ff007c0c */ /* 0x000fe2000bf05070 */
[----:B------:R-:W-:Y:S01]  /*5dc0*/  BSSY B0, `(.L_x_91) ;  /* 0x000000f000007945 */ /* 0x000fe20003800000 */
[----:B------:R-:W-:Y:S01]  /*5dd0*/  FSETP.NEU.AND P1, PT, R30, RZ, PT ;  /* 0x000000ff1e00720b */ /* 0x000fe20003f2d000 */
[----:B------:R-:W-:Y:S01]  /*5de0*/  IMAD.MOV.U32 R34, RZ, RZ, RZ ;  /* 0x000000ffff227224 */ /* 0x000fe200078e00ff */
[----:B------:R-:W-:Y:S02]  /*5df0*/  ISETP.NE.AND.EX P0, PT, RZ, UR41, PT, P0 ;  /* 0x00000029ff007c0c */ /* 0x000fe4000bf05300 */
[----:B------:R-:W-:Y:S02]  /*5e00*/  SEL R0, RZ, 0xffffffff, P1 ;  /* 0xffffffffff007807 */ /* 0x000fe40000800000 */
[----:B------:R-:W-:Y:S02]  /*5e10*/  LOP3.LUT P1, RZ, R49, 0xff, RZ, 0xc0, !PT ;  /* 0x000000ff31ff7812 */ /* 0x000fe4000782c0ff */
[----:B------:R-:W-:Y:S04]  /*5e20*/  SEL R6, RZ, 0xffffffff, P0 ;  /* 0xffffffffff067807 */ /* 0x000fe80000000000 */
[----:B------:R-:W-:Y:S04]  /*5e30*/  @P2 SEL R0, R6, R0, !P1 ;  /* 0x0000000006002207 */ /* 0x000fe80004800000 */
[----:B------:R-:W-:Y:S04]  /*5e40*/  LOP3.LUT R0, R0, 0x1, RZ, 0xc0, !PT ;  /* 0x0000000100007812 */ /* 0x000fe800078ec0ff */
[----:B------:R-:W-:Y:S01]  /*5e50*/  ISETP.NE.U32.AND P0, PT, R0, 0x1, PT ;  /* 0x000000010000780c */ /* 0x000fe20003f05070 */
[----:B------:R-:W-:Y:S01]  /*5e60*/  @!UPT UIADD3 URZ, UPT, UPT, URZ, URZ, URZ ;  /* 0x000000fffffff290 */ /* 0x000fe2000fffe0ff */
[----:B------:R-:W-:Y:S11]  /*5e70*/  @!P4 BRA `(.L_x_92) ;  /* 0x00000000000cc947 */ /* 0x000ff60003800000 */
[----:B------:R-:W-:Y:S04]  /*5e80*/  SHF.L.U32 R4, R4, 0x1f, RZ ;  /* 0x0000001f04047819 */ /* 0x000fe800000006ff */
[----:B------:R-:W1:Y:S02]  /*5e90*/  SYNCS.PHASECHK.TRANS64.TRYWAIT P1, [R3+URZ+0x50], R4 ;  /* 0x00005004030075a7 */ /* 0x000e6400080211ff */
[----:B-1----:R-:W-:Y:S05]  /*5ea0*/  @!P1 BRA `(.L_x_93) ;  /* 0x00000010006c9947 */ /* 0x002fea0003800000 */
.L_x_92:
[----:B------:R-:W-:Y:S05]  /*5eb0*/  BSYNC B0 ;  /* 0x0000000000007941 */ /* 0x000fea0003800000 */
.L_x_91:
[----:B------:R-:W-:Y:S01]  /*5ec0*/  CS2R R32, SRZ ;  /* 0x0000000000207805 */ /* 0x000fe2000001ff00 */
[----:B------:R-:W-:Y:S05]  /*5ed0*/  @P0 WARPSYNC.ALL ;  /* 0x0000000000000948 */ /* 0x000fea0003800000 */
[----:B------:R2:W3:Y:S02]  /*5ee0*/  @P0 LDSM.16.M88.4 R32, [R65+0x200] ;  /* 0x000200004120083b */ /* 0x0004e40000000200 */
.L_x_90:
[----:B------:R-:W-:Y:S05]  /*5ef0*/  BSYNC B1 ;  /* 0x0000000000017941 */ /* 0x000fea0003800000 */
.L_x_89:
[----:B------:R-:W-:Y:S04]  /*5f00*/  SHF.R.U32.HI R0, RZ, 0x15, R2 ;  /* 0x00000015ff007819 */ /* 0x000fe80000011602 */
[----:B------:R-:W-:Y:S01]  /*5f10*/  LOP3.LUT P0, RZ, R0, 0x3, R53, 0x48, !PT ;  /* 0x0000000300ff7812 */ /* 0x000fe20007804835 */
[----:B------:R-:W-:Y:S01]  /*5f20*/  @!UPT UIADD3 URZ, UPT, UPT, URZ, URZ, URZ ;  /* 0x000000fffffff290 */ /* 0x000fe2000fffe0ff */
[----:B------:R-:W-:Y:S11]  /*5f30*/  @P3 BRA `(.L_x_94) ;  /* 0x0000000000083947 */ /* 0x000ff60003800000 */
[----:B------:R-:W4:Y:S02]  /*5f40*/  SYNCS.PHASECHK.TRANS64.TRYWAIT P1, [R67+URZ+0xa0], R5 ;  /* 0x0000a005430075a7 */ /* 0x000f2400080211ff */
[----:B----4-:R-:W-:Y:S05]  /*5f50*/  @!P1 BRA `(.L_x_95) ;  /* 0x0000001000549947 */ /* 0x010fea0003800000 */
.L_x_94:
[----:B------:R-:W-:Y:S05]  /*5f60*/  @!P0 BRA `(.L_x_96) ;  /* 0x0000000000408947 */ /* 0x000fea0003800000 */
[----:B------:R-:W4:Y:S01]  /*5f70*/  LDCU.64 UR8, c[0x4][0x70] ;  /* 0x01000e00ff0877ac */ /* 0x000f220008000a00 */
[----:B------:R-:W-:Y:S01]  /*5f80*/  MOV R15, 0x0 ;  /* 0x00000000000f7802 */ /* 0x000fe20000000f00 */
[----:B------:R-:W-:Y:S02]  /*5f90*/  HFMA2 R12, -RZ, RZ, 0, 5.9604644775390625e-08 ;  /* 0x00000001ff0c7431 */ /* 0x000fe400000001ff */
[----:B------:R-:W-:Y:S02]  /*5fa0*/  IMAD.MOV.U32 R8, RZ, RZ, 0x192 ;  /* 0x00000192ff087424 */ /* 0x000fe400078e00ff */
[----:B------:R-:W-:Y:S01]  /*5fb0*/  IMAD.MOV.U32 R13, RZ, RZ, RZ ;  /* 0x000000ffff0d7224 */ /* 0x000fe200078e00ff */
[----:B------:R-:W5:Y:S01]  /*5fc0*/  LDCU.64 UR6, c[0x4][0x78] ;  /* 0x01000f00ff0677ac */ /* 0x000f620008000a00 */
[----:B------:R-:W2:Y:S01]  /*5fd0*/  LDC.64 R14, c[0x4][R15] ;  /* 0x010000000f0e7b82 */ /* 0x000ea20000000a00 */
[----:B------:R-:W3:Y:S01]  /*5fe0*/  LDCU.64 UR4, c[0x4][0x10] ;  /* 0x01000200ff0477ac */ /* 0x000ee20008000a00 */
[----:B----4-:R-:W-:Y:S01]  /*5ff0*/  MOV R5, UR9 ;  /* 0x0000000900057c02 */ /* 0x010fe20008000f00 */
[----:B-1----:R-:W-:Y:S01]  /*6000*/  IMAD.U32 R4, RZ, RZ, UR8 ;  /* 0x00000008ff047e24 */ /* 0x002fe2000f8e00ff */
[----:B-----5:R-:W-:Y:S01]  /*6010*/  MOV R7, UR7 ;  /* 0x0000000700077c02 */ /* 0x020fe20008000f00 */
[----:B------:R-:W-:Y:S01]  /*6020*/  IMAD.U32 R6, RZ, RZ, UR6 ;  /* 0x00000006ff067e24 */ /* 0x000fe2000f8e00ff */
[----:B---3--:R-:W-:Y:S01]  /*6030*/  MOV R11, UR5 ;  /* 0x00000005000b7c02 */ /* 0x008fe20008000f00 */
[----:B------:R-:W-:Y:S02]  /*6040*/  IMAD.U32 R10, RZ, RZ, UR4 ;  /* 0x00000004ff0a7e24 */ /* 0x000fe4000f8e00ff */
[----:B------:R-:W-:Y:S07]  /*6050*/  LEPC R20, `(.L_x_96) ;  /* 0x000000001014794e */ /* 0x000fee0000000000 */
[----:B--2---:R-:W-:Y:S05]  /*6060*/  CALL.ABS.NOINC R14 ;  /* 0x000000000e007343 */ /* 0x004fea0003c00000 */
.L_x_96:
[----:B------:R-:W-:Y:S01]  /*6070*/  ISETP.NE.AND P0, PT, R61, RZ, PT ;  /* 0x000000ff3d00720c */ /* 0x000fe20003f05270 */
[----:B------:R-:W-:Y:S05]  /*6080*/  WARPSYNC.ALL ;  /* 0x0000000000007948 */ /* 0x000fea0003800000 */
[----:B------:R-:W-:Y:S01]  /*6090*/  R2UR UR4, R2 ;  /* 0x00000000020472ca */ /* 0x000fe200000e0000 */
[--C-:B---3--:R-:W-:Y:S01]  /*60a0*/  HADD2.F32 R0, -RZ, R32.reuse.H0_H0 ;  /* 0x20000020ff007230 */ /* 0x108fe20000004100 */
[----:B------:R-:W-:Y:S01]  /*60b0*/  BSSY.RECONVERGENT B0, `(.L_x_97) ;  /* 0x0000036000007945 */ /* 0x000fe20003800200 */
[----:B------:R-:W-:Y:S02]  /*60c0*/  HADD2.F32 R2, -RZ, R32.H1_H1 ;  /* 0x30000020ff027230 */ /* 0x000fe40000004100 */
[--C-:B-1----:R-:W-:Y:S02]  /*60d0*/  HADD2.F32 R3, -RZ, R33.reuse.H0_H0 ;  /* 0x20000021ff037230 */ /* 0x102fe40000004100 */
[----:B------:R-:W-:Y:S02]  /*60e0*/  HADD2.F32 R12, -RZ, R33.H1_H1 ;  /* 0x30000021ff0c7230 */ /* 0x000fe40000004100 */
[--C-:B------:R-:W-:Y:S02]  /*60f0*/  HADD2.F32 R13, -RZ, R34.reuse.H0_H0 ;  /* 0x20000022ff0d7230 */ /* 0x100fe40000004100 */
[----:B------:R-:W-:Y:S02]  /*6100*/  HADD2.F32 R14, -RZ, R34.H1_H1 ;  /* 0x30000022ff0e7230 */ /* 0x000fe40000004100 */
[----:B----4-:R-:W1:Y:S01]  /*6110*/  LDTM.16dp256bit.x2 R4, tmem[UR4] ;  /* 0x00000004000479ee */ /* 0x010e6200080a0000 */
[----:B------:R-:W-:Y:S01]  /*6120*/  R2UR UR4, R67 ;  /* 0x00000000430472ca */ /* 0x000fe200000e0000 */
[----:B------:R-:W-:Y:S01]  /*6130*/  NOP ;  /* 0x0000000000007918 */ /* 0x000fe20000000000 */
[--C-:B------:R-:W-:Y:S02]  /*6140*/  HADD2.F32 R15, -RZ, R35.reuse.H0_H0 ;  /* 0x20000023ff0f7230 */ /* 0x100fe40000004100 */
[----:B------:R-:W-:Y:S09]  /*6150*/  HADD2.F32 R20, -RZ, R35.H1_H1 ;  /* 0x30000023ff147230 */ /* 0x000ff20000004100 */
[----:B------:R-:W-:Y:S04]  /*6160*/  UIADD3 UR4, UPT, UPT, UR4, 0xc0, URZ ;  /* 0x000000c004047890 */ /* 0x000fe8000fffe0ff */
[----:B------:R-:W-:Y:S01]  /*6170*/  UPRMT UR4, UR45, 0x654, UR4 ;  /* 0x000006542d047896 */ /* 0x000fe20008000004 */
[C---:B-1----:R-:W-:Y:S01]  /*6180*/  FMUL R4, R29.reuse, R4 ;  /* 0x000000041d047220 */ /* 0x042fe20000400000 */
[C---:B------:R-:W-:Y:S01]  /*6190*/  FMUL R5, R29.reuse, R5 ;  /* 0x000000051d057220 */ /* 0x040fe20000400000 */
[C---:B------:R-:W-:Y:S01]  /*61a0*/  FMUL R6, R29.reuse, R6 ;  /* 0x000000061d067220 */ /* 0x040fe20000400000 */
[C---:B------:R-:W-:Y:S01]  /*61b0*/  FMUL R7, R29.reuse, R7 ;  /* 0x000000071d077220 */ /* 0x040fe20000400000 */
[C---:B------:R-:W-:Y:S01]  /*61c0*/  FFMA R4, R30.reuse, R0, R4 ;  /* 0x000000001e047223 */ /* 0x040fe20000000004 */
[C---:B------:R-:W-:Y:S01]  /*61d0*/  FMUL R8, R29.reuse, R8 ;  /* 0x000000081d087220 */ /* 0x040fe20000400000 */
[C---:B------:R-:W-:Y:S01]  /*61e0*/  FFMA R5, R30.reuse, R2, R5 ;  /* 0x000000021e057223 */ /* 0x040fe20000000005 */
[C---:B------:R-:W-:Y:S01]  /*61f0*/  FMUL R9, R29.reuse, R9 ;  /* 0x000000091d097220 */ /* 0x040fe20000400000 */
[C---:B------:R-:W-:Y:S01]  /*6200*/  FFMA R6, R30.reuse, R3, R6 ;  /* 0x000000031e067223 */ /* 0x040fe20000000006 */
[C---:B------:R-:W-:Y:S01]  /*6210*/  FMUL R10, R29.reuse, R10 ;  /* 0x0000000a1d0a7220 */ /* 0x040fe20000400000 */
[C---:B------:R-:W-:Y:S01]  /*6220*/  FFMA R7, R30.reuse, R12, R7 ;  /* 0x0000000c1e077223 */ /* 0x040fe20000000007 */
[----:B------:R-:W-:Y:S01]  /*6230*/  FMUL R11, R29, R11 ;  /* 0x0000000b1d0b7220 */ /* 0x000fe20000400000 */
[C---:B------:R-:W-:Y:S01]  /*6240*/  FFMA R8, R30.reuse, R13, R8 ;  /* 0x0000000d1e087223 */ /* 0x040fe20000000008 */
[C---:B------:R-:W-:Y:S01]  /*6250*/  FFMA R9, R30.reuse, R14, R9 ;  /* 0x0000000e1e097223 */ /* 0x040fe20000000009 */
[C---:B------:R-:W-:Y:S01]  /*6260*/  FFMA R10, R30.reuse, R15, R10 ;  /* 0x0000000f1e0a7223 */ /* 0x040fe2000000000a */
[----:B------:R-:W-:Y:S01]  /*6270*/  FFMA R11, R30, R20, R11 ;  /* 0x000000141e0b7223 */ /* 0x000fe2000000000b */
[----:B------:R-:W-:Y:S01]  /*6280*/  F2FP.F16.F32.PACK_AB R4, R5, R4 ;  /* 0x000000040504723e */ /* 0x000fe200000000ff */
[----:B------:R-:W-:Y:S01]  /*6290*/  SYNCS.ARRIVE.TRANS64.RED.A1T0 RZ, [UR4], RZ ;  /* 0x000000ffffff79a7 */ /* 0x000fe20008100404 */
[----:B------:R-:W-:Y:S02]  /*62a0*/  F2FP.F16.F32.PACK_AB R5, R7, R6 ;  /* 0x000000060705723e */ /* 0x000fe400000000ff */
[----:B------:R-:W-:Y:S02]  /*62b0*/  F2FP.F16.F32.PACK_AB R6, R9, R8 ;  /* 0x000000080906723e */ /* 0x000fe400000000ff */
[----:B------:R-:W-:Y:S05]  /*62c0*/  F2FP.F16.F32.PACK_AB R7, R11, R10 ;  /* 0x0000000a0b07723e */ /* 0x000fea00000000ff */
[----:B------:R1:W-:Y:S01]  /*62d0*/  STSM.16.M88.4 [R65+0x200], R4 ;  /* 0x0002000441007844 */ /* 0x0003e20000000200 */
[----:B------:R-:W-:Y:S01]  /*62e0*/  @!PT LDS RZ, [RZ] ;  /* 0x00000000fffff984 */ /* 0x000fe20000000800 */
[----:B------:R-:W-:Y:S01]  /*62f0*/  @!PT LDS RZ, [RZ] ;  /* 0x00000000fffff984 */ /* 0x000fe20000000800 */
[----:B------:R-:W-:Y:S01]  /*6300*/  @!PT LDS RZ, [RZ] ;  /* 0x00000000fffff984 */ /* 0x000fe20000000800 */
[----:B------:R-:W-:Y:S01]  /*6310*/  @!PT LDS RZ, [RZ] ;  /* 0x00000000fffff984 */ /* 0x000fe20000000800 */
[----:B------:R3:W-:Y:S07]  /*6320*/  MEMBAR.ALL.CTA ;  /* 0x0000000000007992 */ /* 0x0007ee0000008000 */
[----:B---3--:R-:W3:Y:S02]  /*6330*/  FENCE.VIEW.ASYNC.S ;  /* 0x00000000000073c6 */ /* 0x008ee40000000000 */
[----:B---3--:R-:W-:Y:S06]  /*6340*/  BAR.SYNC.DEFER_BLOCKING 0x1, 0x80 ;  /* 0x0042000000007b1d */ /* 0x008fec0000010000 */
[----:B------:R-:W-:Y:S05]  /*6350*/  @P0 BRA `(.L_x_98) ;  /* 0x00000000002c0947 */ /* 0x000fea0003800000 */
[----:B------:R-:W-:Y:S01]  /*6360*/  R2UR UR5, R66 ;  /* 0x00000000420572ca */ /* 0x000fe200000e0000 */
[----:B------:R-:W-:Y:S01]  /*6370*/  UIADD3 UR4, UP0, UPT, UR42, 0x680, URZ ;  /* 0x000006802a047890 */ /* 0x000fe2000ff1e0ff */
[----:B------:R-:W-:Y:S01]  /*6380*/  R2UR UR7, R47 ;  /* 0x000000002f0772ca */ /* 0x000fe200000e0000 */
[----:B------:R-:W-:Y:S01]  /*6390*/  UMOV UR11, UR60 ;  /* 0x0000003c000b7c82 */ /* 0x000fe20008000000 */
[----:B------:R-:W-:Y:S09]  /*63a0*/  R2UR UR6, R48 ;  /* 0x00000000300672ca */ /* 0x000ff200000e0000 */
[----:B------:R-:W-:Y:S02]  /*63b0*/  UIADD3 UR8, UPT, UPT, UR36, 0x200, UR5 ;  /* 0x0000020024087890 */ /* 0x000fe4000fffe005 */
[----:B------:R-:W-:Y:S02]  /*63c0*/  USHF.L.U32 UR9, UR7, 0x4, URZ ;  /* 0x0000000407097899 */ /* 0x000fe400080006ff */
[----:B------:R-:W-:Y:S02]  /*63d0*/  USHF.L.U32 UR10, UR6, 0x6, URZ ;  /* 0x00000006060a7899 */ /* 0x000fe400080006ff */
[----:B------:R-:W-:Y:S09]  /*63e0*/  UIADD3.X UR5, UPT, UPT, URZ, UR43, URZ, UP0, !UPT ;  /* 0x0000002bff057290 */ /* 0x000ff200087fe4ff */
[----:B------:R3:W-:Y:S02]  /*63f0*/  UTMASTG.3D [UR8], [UR4] ;  /* 0x00000008040073b5 */ /* 0x0007e40008010000 */
[----:B---3--:R0:W-:Y:S02]  /*6400*/  UTMACMDFLUSH ;  /* 0x00000000000079b7 */ /* 0x0081e40000000000 */
.L_x_98:
[----:B------:R-:W-:Y:S05]  /*6410*/  BSYNC.RECONVERGENT B0 ;  /* 0x0000000000007941 */ /* 0x000fea0003800200 */
.L_x_97:
[----:B------:R-:W-:Y:S04]  /*6420*/  BSSY.RECONVERGENT B0, `(.L_x_99) ;  /* 0x0000003000007945 */ /* 0x000fe80003800200 */
[----:B------:R-:W-:Y:S05]  /*6430*/  @P0 BRA `(.L_x_100) ;  /* 0x0000000000040947 */ /* 0x000fea0003800000 */
[----:B------:R-:W-:Y:S04]  /*6440*/  DEPBAR.LE SB0, 0x0 ;  /* 0x000080000000791a */ /* 0x000fe80000000000 */
.L_x_100:
[----:B------:R-:W-:Y:S05]  /*6450*/  BSYNC.RECONVERGENT B0 ;  /* 0x0000000000007941 */ /* 0x000fea0003800200 */
.L_x_99:
[----:B------:R-:W-:Y:S01]  /*6460*/  BAR.SYNC.DEFER_BLOCKING 0x1, 0x80 ;  /* 0x0042000000007b1d */ /* 0x000fe20000010000 */
[----:B------:R-:W-:Y:S01]  /*6470*/  UIADD3 UR37, UPT, UPT, UR37, 0x1, URZ ;  /* 0x0000000125257890 */ /* 0x000fe2000fffe0ff */
[----:B------:R-:W-:Y:S02]  /*6480*/  IADD3 R27, PT, PT, R27, 0x1, RZ ;  /* 0x000000011b1b7810 */ /* 0x000fe40007ffe0ff */
[----:B------:R-:W-:Y:S01]  /*6490*/  IADD3 R56, PT, PT, R56, 0x1, RZ ;  /* 0x0000000138387810 */ /* 0x000fe20007ffe0ff */
[----:B------:R-:W-:Y:S09]  /*64a0*/  UISETP.NE.AND UP0, UPT, UR37, URZ, UPT ;  /* 0x000000ff2500728c */ /* 0x000ff2000bf05270 */
[----:B------:R-:W-:Y:S05]  /*64b0*/  BRA.U !UP0, `(.L_x_101) ;  /* 0x0000000108287547 */ /* 0x000fea000b800000 */
[----:B------:R-:W-:Y:S01]  /*64c0*/  ISETP.NE.AND P0, PT, R64, RZ, PT ;  /* 0x000000ff4000720c */ /* 0x000fe20003f05270 */
[----:B------:R-:W-:Y:S11]  /*64d0*/  IMAD.U32 R0, RZ, RZ, UR45 ;  /* 0x0000002dff007e24 */ /* 0x000ff6000f8e00ff */
[----:B------:R-:W-:Y:S01]  /*64e0*/  @!UPT UIADD3 URZ, UPT, UPT, URZ, URZ, URZ ;  /* 0x000000fffffff290 */ /* 0x000fe2000fffe0ff */
[C---:B------:R-:W-:Y:S01]  /*64f0*/  @P0 LEA R2, R55.reuse, UR36, 0x3 ;  /* 0x0000002437020c11 */ /* 0x040fe2000f8e18ff */
[----:B------:R-:W-:Y:S04]  /*6500*/  VIADD R55, R55, 0x1 ;  /* 0x0000000137377836 */ /* 0x000fe80000000000 */
[----:B------:R-:W-:Y:S05]  /*6510*/  @P0 VIADD R2, R2, 0x60 ;  /* 0x0000006002020836 */ /* 0x000fea0000000000 */
[----:B------:R-:W-:Y:S04]  /*6520*/  @P0 PRMT R0, R0, 0x654, R2 ;  /* 0x0000065400000816 */ /* 0x000fe80000000002 */
[----:B------:R3:W-:Y:S01]  /*6530*/  @P0 SYNCS.ARRIVE.TRANS64.RED.A1T0 RZ, [R0+URZ], RZ ;  /* 0x000000ff00ff09a7 */ /* 0x0007e200081004ff */
[C---:B------:R-:W-:Y:S04]  /*6540*/  ISETP.NE.AND P0, PT, R55.reuse, 0x2, PT ;  /* 0x000000023700780c */ /* 0x040fe80003f05270 */
[----:B------:R-:W-:Y:S09]  /*6550*/  SEL R55, R55, RZ, P0 ;  /* 0x000000ff37377207 */ /* 0x000ff20000000000 */
.L_x_101:
[----:B------:R-:W-:Y:S01]  /*6560*/  ISETP.NE.AND P3, PT, R62, RZ, PT ;  /* 0x000000ff3e00720c */ /* 0x000fe20003f65270 */
[----:B------:R-:W-:Y:S01]  /*6570*/  IMAD.IADD R47, R25, 0x1, R31 ;  /* 0x00000001192f7824 */ /* 0x000fe200078e021f */
[----:B------:R-:W-:Y:S01]  /*6580*/  ISETP.NE.AND P0, PT, R63, 0x2, PT ;  /* 0x000000023f00780c */ /* 0x000fe20003f05270 */
[----:B------:R-:W-:Y:S01]  /*6590*/  IMAD.IADD R48, R26, 0x1, R46 ;  /* 0x000000011a307824 */ /* 0x000fe200078e022e */
[----:B------:R-:W-:Y:S02]  /*65a0*/  ISETP.NE.AND P1, PT, R27, 0x4, PT ;  /* 0x000000041b00780c */ /* 0x000fe40003f25270 */
[----:B------:R-:W-:Y:S02]  /*65b0*/  ISETP.NE.AND P2, PT, R56, 0x2, PT ;  /* 0x000000023800780c */ /* 0x000fe40003f45270 */
[----:B------:R-:W-:Y:S02]  /*65c0*/  SEL R3, RZ, 0x1, P0 ;  /* 0x00000001ff037807 */ /* 0x000fe40000000000 */
[----:B------:R-:W-:Y:S02]  /*65d0*/  SEL R2, RZ, 0x1, P1 ;  /* 0x00000001ff027807 */ /* 0x000fe40000800000 */
[----:B---3--:R-:W-:Y:S02]  /*65e0*/  SEL R0, RZ, 0x1, P2 ;  /* 0x00000001ff007807 */ /* 0x008fe40001000000 */
[----:B------:R-:W-:Y:S02]  /*65f0*/  @P3 R2UR UR60, R54 ;  /* 0x00000000363c32ca */ /* 0x000fe400000e0000 */
[----:B------:R-:W-:Y:S02]  /*6600*/  LOP3.LUT R57, R57, R3, RZ, 0x3c, !PT ;  /* 0x0000000339397212 */ /* 0x000fe400078e3cff */
[----:B------:R-:W-:Y:S02]  /*6610*/  LOP3.LUT R58, R58, R2, RZ, 0x3c, !PT ;  /* 0x000000023a3a7212 */ /* 0x000fe400078e3cff */
[----:B------:R-:W-:Y:S02]  /*6620*/  LOP3.LUT R59, R59, R0, RZ, 0x3c, !PT ;  /* 0x000000003b3b7212 */ /* 0x000fe400078e3cff */
[----:B------:R-:W-:Y:S02]  /*6630*/  SEL R63, R63, RZ, P0 ;  /* 0x000000ff3f3f7207 */ /* 0x000fe40000000000 */
[----:B------:R-:W-:Y:S02]  /*6640*/  SEL R27, R27, RZ, P1 ;  /* 0x000000ff1b1b7207 */ /* 0x000fe40000800000 */
[----:B------:R-:W-:Y:S01]  /*6650*/  SEL R56, R56, RZ, P2 ;  /* 0x000000ff38387207 */ /* 0x000fe20001000000 */
[----:B------:R-:W-:Y:S06]  /*6660*/  @P3 BRA `(.L_x_102) ;  /* 0xffffffec00083947 */ /* 0x000fec000383ffff */
[----:B------:R-:W-:-:S09]  /*6670*/  UISETP.NE.AND UP0, UPT, UR38, URZ, UPT ;  /* 0x000000ff2600728c */ /* 0x000fd2000bf05270 */
[----:B------:R-:W-:Y:S05]  /*6680*/  BRA.U !UP0, `(.L_x_103) ;  /* 0x0000000108487547 */ /* 0x000fea000b800000 */
[----:B------:R-:W3:Y:S02]  /*6690*/  LDCU.64 UR4, c[0x0][0x890] ;  /* 0x00011200ff0477ac */ /* 0x000ee40008000a00 */
[----:B---3--:R-:W-:-:S04]  /*66a0*/  UISETP.NE.U32.AND UP0, UPT, UR4, URZ, UPT ;  /* 0x000000ff0400728c */ /* 0x008fc8000bf05070 */
[----:B------:R-:W-:-:S09]  /*66b0*/  UISETP.NE.AND.EX UP0, UPT, UR5, URZ, UPT, UP0 ;  /* 0x000000ff0500728c */ /* 0x000fd2000bf05300 */
[----:B------:R-:W-:Y:S05]  /*66c0*/  BRA.U UP0, `(.L_x_104) ;  /* 0x00000001000c7547 */ /* 0x000fea000b800000 */
[----:B------:R-:W-:-:S13]  /*66d0*/  FSETP.NEU.AND P0, PT, R30, RZ, PT ;  /* 0x000000ff1e00720b */ /* 0x000fda0003f0d000 */
[----:B------:R-:W-:Y:S05]  /*66e0*/  @!P0 EXIT ;  /* 0x000000000000894d */ /* 0x000fea0003800000 */
[----:B------:R-:W-:Y:S05]  /*66f0*/  BRA `(.L_x_103) ;  /* 0x00000000002c7947 */ /* 0x000fea0003800000 */
.L_x_104:
[----:B------:R-:W-:Y:S01]  /*6700*/  LOP3.LUT P0, RZ, R49, 0xff, RZ, 0xc0, !PT ;  /* 0x000000ff31ff7812 */ /* 0x000fe2000780c0ff */
[----:B------:R-:W-:-:S12]  /*6710*/  BSSY.RECONVERGENT B0, `(.L_x_103) ;  /* 0x0000009000007945 */ /* 0x000fd80003800200 */
[----:B------:R-:W-:Y:S05]  /*6720*/  @P0 BRA `(.L_x_105) ;  /* 0x0000000000140947 */ /* 0x000fea0003800000 */
[----:B------:R-:W3:Y:S02]  /*6730*/  LDCU.64 UR4, c[0x0][0x888] ;  /* 0x00011100ff0477ac */ /* 0x000ee40008000a00 */
[----:B---3--:R-:W-:-:S04]  /*6740*/  ISETP.NE.U32.AND P0, PT, RZ, UR4, PT ;  /* 0x00000004ff007c0c */ /* 0x008fc8000bf05070 */
[----:B------:R-:W-:-:S13]  /*6750*/  ISETP.NE.AND.EX P0, PT, RZ, UR5, PT, P0 ;  /* 0x00000005ff007c0c */ /* 0x000fda000bf05300 */
[----:B------:R-:W-:Y:S05]  /*6760*/  @!P0 EXIT ;  /* 0x000000000000894d */ /* 0x000fea0003800000 */
[----:B------:R-:W-:Y:S05]  /*6770*/  BRA `(.L_x_106) ;  /* 0x0000000000087947 */ /* 0x000fea0003800000 */
.L_x_105:
[----:B------:R-:W-:-:S13]  /*6780*/  FSETP.NEU.AND P0, PT, R30, RZ, PT ;  /* 0x000000ff1e00720b */ /* 0x000fda0003f0d000 */
[----:B------:R-:W-:Y:S05]  /*6790*/  @!P0 EXIT ;  /* 0x000000000000894d */ /* 0x000fea0003800000 */
.L_x_106:
[----:B------:R-:W-:Y:S05]  /*67a0*/  BSYNC.RECONVERGENT B0 ;  /* 0x0000000000007941 */ /* 0x000fea0003800200 */
.L_x_103:
[----:B------:R-:W-:-:S04]  /*67b0*/  DEPBAR.LE SB0, 0x0 ;  /* 0x000080000000791a */ /* 0x000fc80000000000 */
[----:B------:R-:W-:Y:S05]  /*67c0*/  EXIT ;  /* 0x000000000000794d */ /* 0x000fea0003800000 */
.L_x_19:
[----:B--2---:R2:W1:Y:S02]  /*67d0*/  SYNCS.PHASECHK.TRANS64.TRYWAIT P0, [R2+URZ+0xf0], R3 ;  /* 0x0000f003020075a7 */ /* 0x00446400080011ff */
[----:B-1----:R-:W-:Y:S05]  /*67e0*/  @!P0 NANOSLEEP.SYNCS 0x989680 ;  /* 0x009896800000895d */ /* 0x002fea0003900000 */
[----:B------:R-:W1:Y:S02]  /*67f0*/  @!P0 SYNCS.PHASECHK.TRANS64 P0, [R2+URZ+0xf0], R3 ;  /* 0x0000f003020085a7 */ /* 0x000e6400080010ff */
[----:B-1----:R-:W-:Y:S05]  /*6800*/  @!P0 BRA `(.L_x_19) ;  /* 0xfffffffc00f08947 */ /* 0x002fea000383ffff */
[----:B------:R-:W-:Y:S05]  /*6810*/  BRA `(.L_x_107) ;  /* 0xffffffac00687947 */ /* 0x000fea000383ffff */
.L_x_22:
[----:B-1----:R-:W-:-:S07]  /*6820*/  MOV R2, UR57 ;  /* 0x0000003900027c02 */ /* 0x002fce0008000f00 */
.L_x_108:
[----:B-1----:R1:W2:Y:S02]  /*6830*/  SYNCS.PHASECHK.TRANS64.TRYWAIT P0, [R2+URZ+0x28], R4 ;  /* 0x00002804020075a7 */ /* 0x0022a400080011ff */
[----:B--2---:R-:W-:Y:S05]  /*6840*/  @!P0 NANOSLEEP.SYNCS 0x989680 ;  /* 0x009896800000895d */ /* 0x004fea0003900000 */
[----:B------:R-:W2:Y:S02]  /*6850*/  @!P0 SYNCS.PHASECHK.TRANS64 P0, [R2+URZ+0x28], R4 ;  /* 0x00002804020085a7 */ /* 0x000ea400080010ff */
[----:B--2---:R-:W-:Y:S05]  /*6860*/  @!P0 BRA `(.L_x_108) ;  /* 0xfffffffc00f08947 */ /* 0x004fea000383ffff */
[----:B------:R-:W-:Y:S05]  /*6870*/  BRA `(.L_x_21) ;  /* 0xffffffac00b87947 */ /* 0x000fea000383ffff */
.L_x_30:
[----:B------:R-:W-:-:S07]  /*6880*/  MOV R2, UR57 ;  /* 0x0000003900027c02 */ /* 0x000fce0008000f00 */
.L_x_109:
[----:B-1----:R1:W2:Y:S02]  /*6890*/  SYNCS.PHASECHK.TRANS64.TRYWAIT P0, [R2+URZ+0x28], R4 ;  /* 0x00002804020075a7 */ /* 0x0022a400080011ff */
[----:B--2---:R-:W-:Y:S05]  /*68a0*/  @!P0 NANOSLEEP.SYNCS 0x989680 ;  /* 0x009896800000895d */ /* 0x004fea0003900000 */
[----:B------:R-:W2:Y:S02]  /*68b0*/  @!P0 SYNCS.PHASECHK.TRANS64 P0, [R2+URZ+0x28], R4 ;  /* 0x00002804020085a7 */ /* 0x000ea400080010ff */
[----:B--2---:R-:W-:Y:S05]  /*68c0*/  @!P0 BRA `(.L_x_109) ;  /* 0xfffffffc00f08947 */ /* 0x004fea000383ffff */
[----:B------:R-:W-:Y:S05]  /*68d0*/  BRA `(.L_x_29) ;  /* 0xffffffb000f87947 */ /* 0x000fea000383ffff */
.L_x_36:
[----:B-1----:R1:W2:Y:S02]  /*68e0*/  SYNCS.PHASECHK.TRANS64.TRYWAIT P0, [R2+URZ+0x80], R3 ;  /* 0x00008003020075a7 */ /* 0x0022a400080011ff */
[----:B--2---:R-:W-:Y:S05]  /*68f0*/  @!P0 NANOSLEEP.SYNCS 0x989680 ;  /* 0x009896800000895d */ /* 0x004fea0003900000 */
[----:B------:R-:W2:Y:S02]  /*6900*/  @!P0 SYNCS.PHASECHK.TRANS64 P0, [R2+URZ+0x80], R3 ;  /* 0x00008003020085a7 */ /* 0x000ea400080010ff */
[----:B--2---:R-:W-:Y:S05]  /*6910*/  @!P0 BRA `(.L_x_36) ;  /* 0xfffffffc00f08947 */ /* 0x004fea000383ffff */
[----:B------:R-:W-:Y:S05]  /*6920*/  BRA `(.L_x_110) ;  /* 0xffffffb800187947 */ /* 0x000fea000383ffff */
.L_x_40:
[----:B----4-:R-:W-:-:S07]  /*6930*/  MOV R0, UR4 ;  /* 0x0000000400007c02 */ /* 0x010fce0008000f00 */
.L_x_111:
[----:B-1----:R1:W2:Y:S02]  /*6940*/  SYNCS.PHASECHK.TRANS64.TRYWAIT P0, [R0+URZ], R2 ;  /* 0x00000002000075a7 */ /* 0x0022a400080011ff */
[----:B--2---:R-:W-:Y:S05]  /*6950*/  @!P0 NANOSLEEP.SYNCS 0x989680 ;  /* 0x009896800000895d */ /* 0x004fea0003900000 */
[----:B------:R-:W2:Y:S02]  /*6960*/  @!P0 SYNCS.PHASECHK.TRANS64 P0, [R0+URZ], R2 ;  /* 0x00000002000085a7 */ /* 0x000ea400080010ff */
[----:B--2---:R-:W-:Y:S05]  /*6970*/  @!P0 BRA `(.L_x_111) ;  /* 0xfffffffc00f08947 */ /* 0x004fea000383ffff */
[----:B------:R-:W-:Y:S05]  /*6980*/  BRA `(.L_x_112) ;  /* 0xffffffbc00887947 */ /* 0x000fea000383ffff */
.L_x_41:
[----:B----4-:R-:W-:-:S07]  /*6990*/  MOV R0, UR5 ;  /* 0x0000000500007c02 */ /* 0x010fce0008000f00 */
.L_x_113:
[----:B-1----:R1:W2:Y:S02]  /*69a0*/  SYNCS.PHASECHK.TRANS64.TRYWAIT P0, [R0+URZ], R3 ;  /* 0x00000003000075a7 */ /* 0x0022a400080011ff */
[----:B--2---:R-:W-:Y:S05]  /*69b0*/  @!P0 NANOSLEEP.SYNCS 0x989680 ;  /* 0x009896800000895d */ /* 0x004fea0003900000 */
[----:B------:R-:W2:Y:S02]  /*69c0*/  @!P0 SYNCS.PHASECHK.TRANS64 P0, [R0+URZ], R3 ;  /* 0x00000003000085a7 */ /* 0x000ea400080010ff */
[----:B--2---:R-:W-:Y:S05]  /*69d0*/  @!P0 BRA `(.L_x_113) ;  /* 0xfffffffc00f08947 */ /* 0x004fea000383ffff */
[----:B------:R-:W-:Y:S05]  /*69e0*/  BRA `(.L_x_114) ;  /* 0xffffffbc00947947 */ /* 0x000fea000383ffff */
.L_x_42:
[----:B----4-:R-:W-:-:S07]  /*69f0*/  MOV R0, UR5 ;  /* 0x0000000500007c02 */ /* 0x010fce0008000f00 */
.L_x_115:
[----:B-1----:R1:W2:Y:S02]  /*6a00*/  SYNCS.PHASECHK.TRANS64.TRYWAIT P0, [R0+URZ], R3 ;  /* 0x00000003000075a7 */ /* 0x0022a400080011ff */
[----:B--2---:R-:W-:Y:S05]  /*6a10*/  @!P0 NANOSLEEP.SYNCS 0x989680 ;  /* 0x009896800000895d */ /* 0x004fea0003900000 */
[----:B------:R-:W2:Y:S02]  /*6a20*/  @!P0 SYNCS.PHASECHK.TRANS64 P0, [R0+URZ], R3 ;  /* 0x00000003000085a7 */ /* 0x000ea400080010ff */
[----:B--2---:R-:W-:Y:S05]  /*6a30*/  @!P0 BRA `(.L_x_115) ;  /* 0xfffffffc00f08947 */ /* 0x004fea000383ffff */
[----:B------:R-:W-:Y:S05]  /*6a40*/  BRA `(.L_x_116) ;  /* 0xffffffbc00a07947 */ /* 0x000fea000383ffff */
.L_x_43:
[----:B----4-:R-:W-:-:S07]  /*6a50*/  MOV R0, UR5 ;  /* 0x0000000500007c02 */ /* 0x010fce0008000f00 */
.L_x_117:
[----:B-1----:R1:W2:Y:S02]  /*6a60*/  SYNCS.PHASECHK.TRANS64.TRYWAIT P0, [R0+URZ], R3 ;  /* 0x00000003000075a7 */ /* 0x0022a400080011ff */
[----:B--2---:R-:W-:Y:S05]  /*6a70*/  @!P0 NANOSLEEP.SYNCS 0x989680 ;  /* 0x009896800000895d */ /* 0x004fea0003900000 */
[----:B------:R-:W2:Y:S02]  /*6a80*/  @!P0 SYNCS.PHASECHK.TRANS64 P0, [R0+URZ], R3 ;  /* 0x00000003000085a7 */ /* 0x000ea400080010ff */
[----:B--2---:R-:W-:Y:S05]  /*6a90*/  @!P0 BRA `(.L_x_117) ;  /* 0xfffffffc00f08947 */ /* 0x004fea000383ffff */
[----:B------:R-:W-:Y:S05]  /*6aa0*/  BRA `(.L_x_118) ;  /* 0xffffffbc00ac7947 */ /* 0x000fea000383ffff */
.L_x_46:
[----:B-1----:R1:W2:Y:S02]  /*6ab0*/  SYNCS.PHASECHK.TRANS64.TRYWAIT P0, [R0+URZ+0xe0], R4 ;  /* 0x0000e004000075a7 */ /* 0x0022a400080011ff */
[----:B--2---:R-:W-:Y:S05]  /*6ac0*/  @!P0 NANOSLEEP.SYNCS 0x989680 ;  /* 0x009896800000895d */ /* 0x004fea0003900000 */
[----:B------:R-:W2:Y:S02]  /*6ad0*/  @!P0 SYNCS.PHASECHK.TRANS64 P0, [R0+URZ+0xe0], R4 ;  /* 0x0000e004000085a7 */ /* 0x000ea400080010ff */
[----:B--2---:R-:W-:Y:S05]  /*6ae0*/  @!P0 BRA `(.L_x_46) ;  /* 0xfffffffc00f08947 */ /* 0x004fea000383ffff */
[----:B------:R-:W-:Y:S05]  /*6af0*/  BRA `(.L_x_119) ;  /* 0xffffffc000087947 */ /* 0x000fea000383ffff */
.L_x_47:
[----:B------:R-:W-:-:S07]  /*6b00*/  MOV R0, UR4 ;  /* 0x0000000400007c02 */ /* 0x000fce0008000f00 */
.L_x_120:
[----:B-1----:R1:W2:Y:S02]  /*6b10*/  SYNCS.PHASECHK.TRANS64.TRYWAIT P0, [R0+URZ+0x90], R5 ;  /* 0x00009005000075a7 */ /* 0x0022a400080011ff */
[----:B--2---:R-:W-:Y:S05]  /*6b20*/  @!P0 NANOSLEEP.SYNCS 0x989680 ;  /* 0x009896800000895d */ /* 0x004fea0003900000 */
[----:B------:R-:W2:Y:S02]  /*6b30*/  @!P0 SYNCS.PHASECHK.TRANS64 P0, [R0+URZ+0x90], R5 ;  /* 0x00009005000085a7 */ /* 0x000ea400080010ff */
[----:B--2---:R-:W-:Y:S05]  /*6b40*/  @!P0 BRA `(.L_x_120) ;  /* 0xfffffffc00f08947 */ /* 0x004fea000383ffff */
[----:B------:R-:W-:Y:S05]  /*6b50*/  BRA `(.L_x_121) ;  /* 0xffffffc000187947 */ /* 0x000fea000383ffff */
.L_x_48:
[----:B-1----:R1:W2:Y:S02]  /*6b60*/  SYNCS.PHASECHK.TRANS64.TRYWAIT P1, [R0+URZ+0x80], R4 ;  /* 0x00008004000075a7 */ /* 0x0022a400080211ff */
[----:B--2---:R-:W-:Y:S05]  /*6b70*/  @!P1 NANOSLEEP.SYNCS 0x989680 ;  /* 0x009896800000995d */ /* 0x004fea0003900000 */
[----:B------:R-:W2:Y:S02]  /*6b80*/  @!P1 SYNCS.PHASECHK.TRANS64 P1, [R0+URZ+0x80], R4 ;  /* 0x00008004000095a7 */ /* 0x000ea400080210ff */
[----:B--2---:R-:W-:Y:S05]  /*6b90*/  @!P1 BRA `(.L_x_48) ;  /* 0xfffffffc00f09947 */ /* 0x004fea000383ffff */
[----:B------:R-:W-:Y:S05]  /*6ba0*/  BRA `(.L_x_122) ;  /* 0xffffffc000487947 */ /* 0x000fea000383ffff */
.L_x_51:
[----:B------:R-:W-:-:S07]  /*6bb0*/  MOV R0, UR4 ;  /* 0x0000000400007c02 */ /* 0x000fce0008000f00 */
.L_x_123:
[----:B-1----:R1:W2:Y:S02]  /*6bc0*/  SYNCS.PHASECHK.TRANS64.TRYWAIT P0, [R0+URZ+0x90], R2 ;  /* 0x00009002000075a7 */ /* 0x0022a400080011ff */
[----:B--2---:R-:W-:Y:S05]  /*6bd0*/  @!P0 NANOSLEEP.SYNCS 0x989680 ;  /* 0x009896800000895d */ /* 0x004fea0003900000 */
[----:B------:R-:W2:Y:S02]  /*6be0*/  @!P0 SYNCS.PHASECHK.TRANS64 P0, [R0+URZ+0x90], R2 ;  /* 0x00009002000085a7 */ /* 0x000ea400080010ff */
[----:B--2---:R-:W-:Y:S05]  /*6bf0*/  @!P0 BRA `(.L_x_123) ;  /* 0xfffffffc00f08947 */ /* 0x004fea000383ffff */
[----:B------:R-:W-:Y:S05]  /*6c00*/  BRA `(.L_x_50) ;  /* 0xffffffc0009c7947 */ /* 0x000fea000383ffff */
.L_x_58:
[----:B-1----:R1:W2:Y:S02]  /*6c10*/  SYNCS.PHASECHK.TRANS64.TRYWAIT P1, [R0+URZ+0x80], R2 ;  /* 0x00008002000075a7 */ /* 0x0022a400080211ff */
[----:B--2---:R-:W-:Y:S05]  /*6c20*/  @!P1 NANOSLEEP.SYNCS 0x989680 ;  /* 0x009896800000995d */ /* 0x004fea0003900000 */
[----:B------:R-:W2:Y:S02]  /*6c30*/  @!P1 SYNCS.PHASECHK.TRANS64 P1, [R0+URZ+0x80], R2 ;  /* 0x00008002000095a7 */ /* 0x000ea400080210ff */
[----:B--2---:R-:W-:Y:S05]  /*6c40*/  @!P1 BRA `(.L_x_58) ;  /* 0xfffffffc00f09947 */ /* 0x004fea000383ffff */
[----:B------:R-:W-:Y:S05]  /*6c50*/  BRA `(.L_x_124) ;  /* 0xffffffc800007947 */ /* 0x000fea000383ffff */
.L_x_59:
[----:B------:R-:W-:-:S07]  /*6c60*/  MOV R2, UR75 ;  /* 0x0000004b00027c02 */ /* 0x000fce0008000f00 */
.L_x_125:
[----:B-1----:R1:W2:Y:S02]  /*6c70*/  SYNCS.PHASECHK.TRANS64.TRYWAIT P0, [R2+URZ+0xc0], R0 ;  /* 0x0000c000020075a7 */ /* 0x0022a400080011ff */
[----:B--2---:R-:W-:Y:S05]  /*6c80*/  @!P0 NANOSLEEP.SYNCS 0x989680 ;  /* 0x009896800000895d */ /* 0x004fea0003900000 */
[----:B------:R-:W2:Y:S02]  /*6c90*/  @!P0 SYNCS.PHASECHK.TRANS64 P0, [R2+URZ+0xc0], R0 ;  /* 0x0000c000020085a7 */ /* 0x000ea400080010ff */
[----:B--2---:R-:W-:Y:S05]  /*6ca0*/  @!P0 BRA `(.L_x_125) ;  /* 0xfffffffc00f08947 */ /* 0x004fea000383ffff */
[----:B------:R-:W-:Y:S05]  /*6cb0*/  BRA `(.L_x_126) ;  /* 0xffffffc800547947 */ /* 0x000fea000383ffff */
.L_x_62:
[----:B------:R-:W-:Y:S07]  /*6cc0*/  MOV R0, UR5 ;  /* 0x0000000500007c02 */ /* 0x000fee0008000f00 */
.L_x_127:
[----:B-1----:R1:W2:Y:S02]  /*6cd0*/  SYNCS.PHASECHK.TRANS64.TRYWAIT P0, [R0+URZ], R2 ;  /* 0x00000002000075a7 */ /* 0x0022a400080011ff */
[----:B--2---:R-:W-:Y:S05]  /*6ce0*/  @!P0 NANOSLEEP.SYNCS 0x989680 ;  /* 0x009896800000895d */ /* 0x004fea0003900000 */
[----:B------:R-:W2:Y:S02]  /*6cf0*/  @!P0 SYNCS.PHASECHK.TRANS64 P0, [R0+URZ], R2 ;  /* 0x00000002000085a7 */ /* 0x000ea400080010ff */
[----:B--2---:R-:W-:Y:S05]  /*6d00*/  @!P0 BRA `(.L_x_127) ;  /* 0xfffffffc00f08947 */ /* 0x004fea000383ffff */
[----:B------:R-:W-:Y:S05]  /*6d10*/  BRA `(.L_x_61) ;  /* 0xffffffc800707947 */ /* 0x000fea000383ffff */
.L_x_65:
[----:B------:R-:W-:-:S07]  /*6d20*/  MOV R0, UR4 ;  /* 0x0000000400007c02 */ /* 0x000fce0008000f00 */
.L_x_128:
[----:B--2---:R2:W3:Y:S02]  /*6d30*/  SYNCS.PHASECHK.TRANS64.TRYWAIT P0, [R0+URZ], R2 ;  /* 0x00000002000075a7 */ /* 0x0044e400080011ff */
[----:B---3--:R-:W-:Y:S05]  /*6d40*/  @!P0 NANOSLEEP.SYNCS 0x989680 ;  /* 0x009896800000895d */ /* 0x008fea0003900000 */
[----:B------:R-:W3:Y:S02]  /*6d50*/  @!P0 SYNCS.PHASECHK.TRANS64 P0, [R0+URZ], R2 ;  /* 0x00000002000085a7 */ /* 0x000ee400080010ff */
[----:B---3--:R-:W-:Y:S05]  /*6d60*/  @!P0 BRA `(.L_x_128) ;  /* 0xfffffffc00f08947 */ /* 0x008fea000383ffff */
[----:B------:R-:W-:Y:S05]  /*6d70*/  BRA `(.L_x_129) ;  /* 0xffffffd000787947 */ /* 0x000fea000383ffff */
.L_x_66:
[----:B------:R-:W-:-:S07]  /*6d80*/  MOV R0, UR5 ;  /* 0x0000000500007c02 */ /* 0x000fce0008000f00 */
.L_x_130:
[----:B-1----:R1:W2:Y:S02]  /*6d90*/  SYNCS.PHASECHK.TRANS64.TRYWAIT P0, [R0+URZ], R3 ;  /* 0x00000003000075a7 */ /* 0x0022a400080011ff */
[----:B--2---:R-:W-:Y:S05]  /*6da0*/  @!P0 NANOSLEEP.SYNCS 0x989680 ;  /* 0x009896800000895d */ /* 0x004fea0003900000 */
[----:B------:R-:W2:Y:S02]  /*6db0*/  @!P0 SYNCS.PHASECHK.TRANS64 P0, [R0+URZ], R3 ;  /* 0x00000003000085a7 */ /* 0x000ea400080010ff */
[----:B--2---:R-:W-:Y:S05]  /*6dc0*/  @!P0 BRA `(.L_x_130) ;  /* 0xfffffffc00f08947 */ /* 0x004fea000383ffff */
[----:B------:R-:W-:Y:S05]  /*6dd0*/  BRA `(.L_x_131) ;  /* 0xffffffd000847947 */ /* 0x000fea000383ffff */
.L_x_67:
[----:B------:R-:W-:-:S07]  /*6de0*/  MOV R0, UR5 ;  /* 0x0000000500007c02 */ /* 0x000fce0008000f00 */
.L_x_132:
[----:B-1----:R1:W2:Y:S02]  /*6df0*/  SYNCS.PHASECHK.TRANS64.TRYWAIT P0, [R0+URZ], R3 ;  /* 0x00000003000075a7 */ /* 0x0022a400080011ff */
[----:B--2---:R-:W-:Y:S05]  /*6e00*/  @!P0 NANOSLEEP.SYNCS 0x989680 ;  /* 0x009896800000895d */ /* 0x004fea0003900000 */
[----:B------:R-:W2:Y:S02]  /*6e10*/  @!P0 SYNCS.PHASECHK.TRANS64 P0, [R0+URZ], R3 ;  /* 0x00000003000085a7 */ /* 0x000ea400080010ff */
[----:B--2---:R-:W-:Y:S05]  /*6e20*/  @!P0 BRA `(.L_x_132) ;  /* 0xfffffffc00f08947 */ /* 0x004fea000383ffff */
[----:B------:R-:W-:Y:S05]  /*6e30*/  BRA `(.L_x_133) ;  /* 0xffffffd000907947 */ /* 0x000fea000383ffff */
.L_x_68:
[----:B-1----:R-:W-:-:S07]  /*6e40*/  MOV R0, UR4 ;  /* 0x0000000400007c02 */ /* 0x002fce0008000f00 */
.L_x_134:
[----:B-1----:R1:W2:Y:S02]  /*6e50*/  SYNCS.PHASECHK.TRANS64.TRYWAIT P0, [R0+URZ], R2 ;  /* 0x00000002000075a7 */ /* 0x0022a400080011ff */
[----:B--2---:R-:W-:Y:S05]  /*6e60*/  @!P0 NANOSLEEP.SYNCS 0x989680 ;  /* 0x009896800000895d */ /* 0x004fea0003900000 */
[----:B------:R-:W2:Y:S02]  /*6e70*/  @!P0 SYNCS.PHASECHK.TRANS64 P0, [R0+URZ], R2 ;  /* 0x00000002000085a7 */ /* 0x000ea400080010ff */
[----:B--2---:R-:W-:Y:S05]  /*6e80*/  @!P0 BRA `(.L_x_134) ;  /* 0xfffffffc00f08947 */ /* 0x004fea000383ffff */
[----:B------:R-:W-:Y:S05]  /*6e90*/  BRA `(.L_x_135) ;  /* 0xffffffd0009c7947 */ /* 0x000fea000383ffff */
.L_x_73:
[----:B--2---:R2:W3:Y:S02]  /*6ea0*/  SYNCS.PHASECHK.TRANS64.TRYWAIT P0, [R0+URZ+0x80], R2 ;  /* 0x00008002000075a7 */ /* 0x0044e400080011ff */
[----:B---3--:R-:W-:Y:S05]  /*6eb0*/  @!P0 NANOSLEEP.SYNCS 0x989680 ;  /* 0x009896800000895d */ /* 0x008fea0003900000 */
[----:B------:R-:W3:Y:S02]  /*6ec0*/  @!P0 SYNCS.PHASECHK.TRANS64 P0, [R0+URZ+0x80], R2 ;  /* 0x00008002000085a7 */ /* 0x000ee400080010ff */
[----:B---3--:R-:W-:Y:S05]  /*6ed0*/  @!P0 BRA `(.L_x_73) ;  /* 0xfffffffc00f08947 */ /* 0x008fea000383ffff */
[----:B------:R-:W-:Y:S05]  /*6ee0*/  BRA `(.L_x_136) ;  /* 0xffffffd400987947 */ /* 0x000fea000383ffff */
.L_x_76:
[----:B------:R-:W-:Y:S07]  /*6ef0*/  MOV R0, UR7 ;  /* 0x0000000700007c02 */ /* 0x000fee0008000f00 */
.L_x_137:
[----:B--2---:R2:W3:Y:S02]  /*6f00*/  SYNCS.PHASECHK.TRANS64.TRYWAIT P0, [R0+URZ+0x78], R2 ;  /* 0x00007802000075a7 */ /* 0x0044e400080011ff */
[----:B---3--:R-:W-:Y:S05]  /*6f10*/  @!P0 NANOSLEEP.SYNCS 0x989680 ;  /* 0x009896800000895d */ /* 0x008fea0003900000 */
[----:B------:R-:W3:Y:S02]  /*6f20*/  @!P0 SYNCS.PHASECHK.TRANS64 P0, [R0+URZ+0x78], R2 ;  /* 0x00007802000085a7 */ /* 0x000ee400080010ff */
[----:B---3--:R-:W-:Y:S05]  /*6f30*/  @!P0 BRA `(.L_x_137) ;  /* 0xfffffffc00f08947 */ /* 0x008fea000383ffff */
[----:B------:R-:W-:Y:S05]  /*6f40*/  BRA `(.L_x_75) ;  /* 0xffffffd800807947 */ /* 0x000fea000383ffff */
.L_x_79:
[----:B------:R-:W-:Y:S07]  /*6f50*/  MOV R0, UR5 ;  /* 0x0000000500007c02 */ /* 0x000fee0008000f00 */
.L_x_138:
[----:B-1----:R1:W2:Y:S02]  /*6f60*/  SYNCS.PHASECHK.TRANS64.TRYWAIT P2, [R0+URZ+0x60], R29 ;  /* 0x0000601d000075a7 */ /* 0x0022a400080411ff */
[----:B--2---:R-:W-:Y:S05]  /*6f70*/  @!P2 NANOSLEEP.SYNCS 0x989680 ;  /* 0x009896800000a95d */ /* 0x004fea0003900000 */
[----:B------:R-:W2:Y:S02]  /*6f80*/  @!P2 SYNCS.PHASECHK.TRANS64 P2, [R0+URZ+0x60], R29 ;  /* 0x0000601d0000a5a7 */ /* 0x000ea400080410ff */
[----:B--2---:R-:W-:Y:S05]  /*6f90*/  @!P2 BRA `(.L_x_138) ;  /* 0xfffffffc00f0a947 */ /* 0x004fea000383ffff */
[----:B------:R-:W-:Y:S05]  /*6fa0*/  BRA `(.L_x_139) ;  /* 0xffffffdc001c7947 */ /* 0x000fea000383ffff */
.L_x_81:
[----:B------:R-:W-:-:S07]  /*6fb0*/  MOV R0, UR4 ;  /* 0x0000000400007c02 */ /* 0x000fce0008000f00 */
.L_x_140:
[----:B-1----:R1:W3:Y:S02]  /*6fc0*/  SYNCS.PHASECHK.TRANS64.TRYWAIT P0, [R0+URZ], R2 ;  /* 0x00000002000075a7 */ /* 0x0022e400080011ff */
[----:B---3--:R-:W-:Y:S05]  /*6fd0*/  @!P0 NANOSLEEP.SYNCS 0x989680 ;  /* 0x009896800000895d */ /* 0x008fea0003900000 */
[----:B------:R-:W3:Y:S02]  /*6fe0*/  @!P0 SYNCS.PHASECHK.TRANS64 P0, [R0+URZ], R2 ;  /* 0x00000002000085a7 */ /* 0x000ee400080010ff */
[----:B---3--:R-:W-:Y:S05]  /*6ff0*/  @!P0 BRA `(.L_x_140) ;  /* 0xfffffffc00f08947 */ /* 0x008fea000383ffff */
[----:B------:R-:W-:Y:S05]  /*7000*/  BRA `(.L_x_141) ;  /* 0xffffffdc00b87947 */ /* 0x000fea000383ffff */
.L_x_83:
[----:B--2---:R2:W4:Y:S02]  /*7010*/  SYNCS.PHASECHK.TRANS64.TRYWAIT P0, [R0+URZ+0x80], R2 ;  /* 0x00008002000075a7 */ /* 0x00452400080011ff */
[----:B----4-:R-:W-:Y:S05]  /*7020*/  @!P0 NANOSLEEP.SYNCS 0x989680 ;  /* 0x009896800000895d */ /* 0x010fea0003900000 */
[----:B------:R-:W4:Y:S02]  /*7030*/  @!P0 SYNCS.PHASECHK.TRANS64 P0, [R0+URZ+0x80], R2 ;  /* 0x00008002000085a7 */ /* 0x000f2400080010ff */
[----:B----4-:R-:W-:Y:S05]  /*7040*/  @!P0 BRA `(.L_x_83) ;  /* 0xfffffffc00f08947 */ /* 0x010fea000383ffff */
[----:B------:R-:W-:Y:S05]  /*7050*/  BRA `(.L_x_142) ;  /* 0xffffffe000a07947 */ /* 0x000fea000383ffff */
.L_x_93:
[----:B-1----:R1:W2:Y:S02]  /*7060*/  SYNCS.PHASECHK.TRANS64.TRYWAIT P1, [R3+URZ+0x50], R4 ;  /* 0x00005004030075a7 */ /* 0x0022a400080211ff */
[----:B--2---:R-:W-:Y:S05]  /*7070*/  @!P1 NANOSLEEP.SYNCS 0x989680 ;  /* 0x009896800000995d */ /* 0x004fea0003900000 */
[----:B------:R-:W2:Y:S02]  /*7080*/  @!P1 SYNCS.PHASECHK.TRANS64 P1, [R3+URZ+0x50], R4 ;  /* 0x00005004030095a7 */ /* 0x000ea400080210ff */
[----:B--2---:R-:W-:Y:S05]  /*7090*/  @!P1 BRA `(.L_x_93) ;  /* 0xfffffffc00f09947 */ /* 0x004fea000383ffff */
[----:B------:R-:W-:Y:S05]  /*70a0*/  BRA `(.L_x_92) ;  /* 0xffffffec00807947 */ /* 0x000fea000383ffff */
.L_x_95:
[----:B----4-:R4:W1:Y:S02]  /*70b0*/  SYNCS.PHASECHK.TRANS64.TRYWAIT P1, [R67+URZ+0xa0], R5 ;  /* 0x0000a005430075a7 */ /* 0x01086400080211ff */
[----:B-1----:R-:W-:Y:S05]  /*70c0*/  @!P1 NANOSLEEP.SYNCS 0x989680 ;  /* 0x009896800000995d */ /* 0x002fea0003900000 */
[----:B------:R-:W1:Y:S02]  /*70d0*/  @!P1 SYNCS.PHASECHK.TRANS64 P1, [R67+URZ+0xa0], R5 ;  /* 0x0000a005430095a7 */ /* 0x000e6400080210ff */
[----:B-1----:R-:W-:Y:S05]  /*70e0*/  @!P1 BRA `(.L_x_95) ;  /* 0xfffffffc00f09947 */ /* 0x002fea000383ffff */
[----:B------:R-:W-:Y:S05]  /*70f0*/  BRA `(.L_x_94) ;  /* 0xffffffec00987947 */ /* 0x000fea000383ffff */
        .weak           $__internal_0_$__cuda_sm10x_tcgen05_guardrail_trap_col_being_dealloced_not_returned_by_alloc
        .type           $__internal_0_$__cuda_sm10x_tcgen05_guardrail_trap_col_being_dealloced_not_returned_by_alloc,@function
        .size           $__internal_0_$__cuda_sm10x_tcgen05_guardrail_trap_col_being_dealloced_not_returned_by_alloc,($__internal_1_$__cuda_sm10x_tcgen05_guardrail_trap_phase_invalid_during_alloc - $__internal_0_$__cuda_sm10x_tcgen05_guardrail_trap_col_being_dealloced_not_returned_by_alloc)
$__internal_0_$__cuda_sm10x_tcgen05_guardrail_trap_col_being_dealloced_not_returned_by_alloc:
[----:B------:R-:W-:Y:S05]  /*7100*/  BPT.TRAP 0x1 ;  /* 0x000000040000795c */ /* 0x000fea0000300000 */
[----:B------:R-:W-:-:S04]  /*7110*/  HFMA2 R3, -RZ, RZ, 0, 0 ;  /* 0x00000000ff037431 */ /* 0x000fc800000001ff */
[----:B------:R-:W-:Y:S05]  /*7120*/  RET.REL.NODEC R2 `(_ZN7cutlass13device_kernelINS_4gemm6kernel13GemmUniversalIN4cute5tupleIJiiiiEEENS1_10collective13CollectiveMmaINS1_35MainloopSm100TmaUmmaWarpSpecializedILi5ELi2ELi4ENS5_IJNS4_1CILi1EEESB_SB_EEEEENS5_IJNSA_ILi64EEENSA_ILi16EEENSA_ILi256EEEEEENS_6half_tENS5_IJlSB_lEEESI_SJ_NS4_8TiledMMAINS4_8MMA_AtomIJNS4_20SM100_MMA_F16BF16_SSISI_SI_fLi64ELi16ELNS4_4UMMA5MajorE0ELSO_0ELNSN_7ScaleInE0ELSP_0EEEEEENS4_6LayoutISC_NS5_IJNSA_ILi0EEEST_ST_EEEEENS5_IJNS4_10UnderscoreESW_SW_EEEEENS4_13SM90_TMA_LOADENS4_14ComposedLayoutINS4_7SwizzleILi3ELi4ELi3EEENS4_18smem_ptr_flag_bitsILi16EEENSS_INS5_IJNSA_ILi8EEESE_EEENS5_IJSE_SB_EEEEEEEvNS4_8identityESZ_S19_vS1A_EENS_8epilogue10collective18CollectiveEpilogueINS1C_23Sm100TmaWarpSpecializedILi2ELi1ELi8ELb1ELb0EEEJSH_NS5_IJNSS_ISE_SB_EENSS_ISF_SB_EEEEESI_SJ_SI_SJ_NS1C_6fusion15FusionCallbacksIS1G_NS1K_17LinearCombinationISI_fSI_fLNS_15FloatRoundStyleE2EEESH_S1J_JEEENS4_5SM1004TMEM4LOAD26SM100_TMEM_LOAD_16dp256b2xESZ_NS10_INS11_ILi1ELi4ELi3EEES14_NSS_INS5_IJS15_SF_EEENS5_IJSF_SB_EEEEEEENS4_17SM75_U32x4_LDSM_NENS4_14SM90_TMA_STOREES1Y_NS4_17SM90_U32x4_STSM_NENS4_39AutoVectorizingCopyWithAssumedAlignmentILi128EEEEEEvvEEEEvNT_6ParamsE) ;  /* 0xffffff8c02b47950 */ /* 0x000fea0003c3ffff */
        .weak           $__internal_1_$__cuda_sm10x_tcgen05_guardrail_trap_phase_invalid_during_alloc
        .type           $__internal_1_$__cuda_sm10x_tcgen05_guardrail_trap_phase_invalid_during_alloc,@function
        .size           $__internal_1_$__cuda_sm10x_tcgen05_guardrail_trap_phase_invalid_during_alloc,($__internal_2_$__cuda_sm10x_tcgen05_guardrail_trap_unallocated_columns_being_dealloced - $__internal_1_$__cuda_sm10x_tcgen05_guardrail_trap_phase_invalid_during_alloc)
$__internal_1_$__cuda_sm10x_tcgen05_guardrail_trap_phase_invalid_during_alloc:
[----:B------:R-:W-:Y:S05]  /*7130*/  BPT.TRAP 0x1 ;  /* 0x000000040000795c */ /* 0x000fea0000300000 */
[----:B------:R-:W-:-:S04]  /*7140*/  MOV R3, 0x0 ;  /* 0x0000000000037802 */ /* 0x000fc80000000f00 */
[----:B------:R-:W-:Y:S05]  /*7150*/  RET.REL.NODEC R2 `(_ZN7cutlass13device_kernelINS_4gemm6kernel13GemmUniversalIN4cute5tupleIJiiiiEEENS1_10collective13CollectiveMmaINS1_35MainloopSm100TmaUmmaWarpSpecializedILi5ELi2ELi4ENS5_IJNS4_1CILi1EEESB_SB_EEEEENS5_IJNSA_ILi64EEENSA_ILi16EEENSA_ILi256EEEEEENS_6half_tENS5_IJlSB_lEEESI_SJ_NS4_8TiledMMAINS4_8MMA_AtomIJNS4_20SM100_MMA_F16BF16_SSISI_SI_fLi64ELi16ELNS4_4UMMA5MajorE0ELSO_0ELNSN_7ScaleInE0ELSP_0EEEEEENS4_6LayoutISC_NS5_IJNSA_ILi0EEEST_ST_EEEEENS5_IJNS4_10UnderscoreESW_SW_EEEEENS4_13SM90_TMA_LOADENS4_14ComposedLayoutINS4_7SwizzleILi3ELi4ELi3EEENS4_18smem_ptr_flag_bitsILi16EEENSS_INS5_IJNSA_ILi8EEESE_EEENS5_IJSE_SB_EEEEEEEvNS4_8identityESZ_S19_vS1A_EENS_8epilogue10collective18CollectiveEpilogueINS1C_23Sm100TmaWarpSpecializedILi2ELi1ELi8ELb1ELb0EEEJSH_NS5_IJNSS_ISE_SB_EENSS_ISF_SB_EEEEESI_SJ_SI_SJ_NS1C_6fusion15FusionCallbacksIS1G_NS1K_17LinearCombinationISI_fSI_fLNS_15FloatRoundStyleE2EEESH_S1J_JEEENS4_5SM1004TMEM4LOAD26SM100_TMEM_LOAD_16dp256b2xESZ_NS10_INS11_ILi1ELi4ELi3EEES14_NSS_INS5_IJS15_SF_EEENS5_IJSF_SB_EEEEEEENS4_17SM75_U32x4_LDSM_NENS4_14SM90_TMA_STOREES1Y_NS4_17SM90_U32x4_STSM_NENS4_39AutoVectorizingCopyWithAssumedAlignmentILi128EEEEEEvvEEEEvNT_6ParamsE) ;  /* 0xffffff8c02a87950 */ /* 0x000fea0003c3ffff */
        .weak           $__internal_2_$__cuda_sm10x_tcgen05_guardrail_trap_unallocated_columns_being_dealloced
        .type           $__internal_2_$__cuda_sm10x_tcgen05_guardrail_trap_unallocated_columns_being_dealloced,@function
        .size           $__internal_2_$__cuda_sm10x_tcgen05_guardrail_trap_unallocated_columns_being_dealloced,(.L_x_144 - $__internal_2_$__cuda_sm10x_tcgen05_guardrail_trap_unallocated_columns_being_dealloced)
$__internal_2_$__cuda_sm10x_tcgen05_guardrail_trap_unallocated_columns_being_dealloced:
[----:B------:R-:W-:Y:S05]  /*7160*/  BPT.TRAP 0x1 ;  /* 0x000000040000795c */ /* 0x000fea0000300000 */
[----:B------:R-:W-:-:S04]  /*7170*/  HFMA2 R3, -RZ, RZ, 0, 0 ;  /* 0x00000000ff037431 */ /* 0x000fc800000001ff */
[----:B------:R-:W-:Y:S05]  /*7180*/  RET.REL.NODEC R2 `(_ZN7cutlass13device_kernelINS_4gemm6kernel13GemmUniversalIN4cute5tupleIJiiiiEEENS1_10collective13CollectiveMmaINS1_35MainloopSm100TmaUmmaWarpSpecializedILi5ELi2ELi4ENS5_IJNS4_1CILi1EEESB_SB_EEEEENS5_IJNSA_ILi64EEENSA_ILi16EEENSA_ILi256EEEEEENS_6half_tENS5_IJlSB_lEEESI_SJ_NS4_8TiledMMAINS4_8MMA_AtomIJNS4_20SM100_MMA_F16BF16_SSISI_SI_fLi64ELi16ELNS4_4UMMA5MajorE0ELSO_0ELNSN_7ScaleInE0ELSP_0EEEEEENS4_6LayoutISC_NS5_IJNSA_ILi0EEEST_ST_EEEEENS5_IJNS4_10UnderscoreESW_SW_EEEEENS4_13SM90_TMA_LOADENS4_14ComposedLayoutINS4_7SwizzleILi3ELi4ELi3EEENS4_18smem_ptr_flag_bitsILi16EEENSS_INS5_IJNSA_ILi8EEESE_EEENS5_IJSE_SB_EEEEEEEvNS4_8identityESZ_S19_vS1A_EENS_8epilogue10collective18CollectiveEpilogueINS1C_23Sm100TmaWarpSpecializedILi2ELi1ELi8ELb1ELb0EEEJSH_NS5_IJNSS_ISE_SB_EENSS_ISF_SB_EEEEESI_SJ_SI_SJ_NS1C_6fusion15FusionCallbacksIS1G_NS1K_17LinearCombinationISI_fSI_fLNS_15FloatRoundStyleE2EEESH_S1J_JEEENS4_5SM1004TMEM4LOAD26SM100_TMEM_LOAD_16dp256b2xESZ_NS10_INS11_ILi1ELi4ELi3EEES14_NSS_INS5_IJS15_SF_EEENS5_IJSF_SB_EEEEEEENS4_17SM75_U32x4_LDSM_NENS4_14SM90_TMA_STOREES1Y_NS4_17SM90_U32x4_STSM_NENS4_39AutoVectorizingCopyWithAssumedAlignmentILi128EEEEEEvvEEEEvNT_6ParamsE) ;  /* 0xffffff8c029c7950 */ /* 0x000fea0003c3ffff */
.L_x_143:
[----:B------:R-:W-:-:S00]  /*7190*/  BRA `(.L_x_143) ;  /* 0xfffffffc00fc7947 */ /* 0x000fc0000383ffff */
[----:B------:R-:W-:-:S00]  /*71a0*/  NOP ;  /* 0x0000000000007918 */ /* 0x000fc00000000000 */
        /* <DEDUP_REMOVED lines=13> */
.L_x_144:


//--------------------- .nv.global.init           --------------------------
	.section	.nv.global.init,"aw",@progbits
.nv.global.init:
	.type		$str$27,@object
	.size		$str$27,($str$28 - $str$27)
$str$27:
        /*0000*/ 	.byte	0x28, 0x61, 0x64, 0x64, 0x72, 0x65, 0x73, 0x73, 0x20, 0x26, 0x20, 0x6d, 0x61, 0x73, 0x6b, 0x29
        /*0010*/ 	.byte	0x20, 0x3d, 0x3d, 0x20, 0x30, 0x00
	.type		$str$28,@object
	.size		$str$28,($str$26 - $str$28)
$str$28:
        /*0016*/ 	.byte	0x2f, 0x74, 0x6d, 0x70, 0x2f, 0x63, 0x75, 0x74, 0x6c, 0x61, 0x73, 0x73, 0x5f, 0x73, 0x77, 0x65
        /*0026*/ 	.byte	0x65, 0x70, 0x5f, 0x73, 0x72, 0x63, 0x2f, 0x69, 0x6e, 0x63, 0x6c, 0x75, 0x64, 0x65, 0x2f, 0x63
        /*0036*/ 	.byte	0x75, 0x74, 0x65, 0x2f, 0x70, 0x6f, 0x69, 0x6e, 0x74, 0x65, 0x72, 0x5f, 0x66, 0x6c, 0x61, 0x67
        /*0046*/ 	.byte	0x67, 0x65, 0x64, 0x2e, 0x68, 0x70, 0x70, 0x00
	.type		$str$26,@object
	.size		$str$26,($str$25 - $str$26)
$str$26:
        /*004e*/ 	.byte	0x2f, 0x74, 0x6d, 0x70, 0x2f, 0x63, 0x75, 0x74, 0x6c, 0x61, 0x73, 0x73, 0x5f, 0x73, 0x77, 0x65
        /*005e*/ 	.byte	0x65, 0x70, 0x5f, 0x73, 0x72, 0x63, 0x2f, 0x69, 0x6e, 0x63, 0x6c, 0x75, 0x64, 0x65, 0x2f, 0x63
        /*006e*/ 	.byte	0x75, 0x74, 0x65, 0x2f, 0x61, 0x74, 0x6f, 0x6d, 0x2f, 0x63, 0x6f, 0x70, 0x79, 0x5f, 0x74, 0x72
        /*007e*/ 	.byte	0x61, 0x69, 0x74, 0x73, 0x5f, 0x73, 0x6d, 0x31, 0x30, 0x30, 0x2e, 0x68, 0x70, 0x70, 0x00
	.type		$str$25,@object
	.size		$str$25,(__unnamed_1 - $str$25)
$str$25:
        /*008d*/ 	.byte	0x28, 0x28, 0x75, 0x69, 0x6e, 0x74, 0x33, 0x32, 0x5f, 0x74, 0x28, 0x74, 0x68, 0x72, 0x65, 0x61
        /*009d*/ 	.byte	0x64, 0x49, 0x64, 0x78, 0x2e, 0x78, 0x29, 0x20, 0x2f, 0x20, 0x33, 0x32, 0x29, 0x20, 0x25, 0x20
        /*00ad*/ 	.byte	0x34, 0x29, 0x20, 0x3d, 0x3d, 0x20, 0x28, 0x28, 0x28, 0x74, 0x6d, 0x65, 0x6d, 0x5f, 0x61, 0x64
        /*00bd*/ 	.byte	0x64, 0x72, 0x20, 0x3e, 0x3e, 0x20, 0x31, 0x36, 0x29, 0x20, 0x2f, 0x20, 0x33, 0x32, 0x29, 0x20
        /*00cd*/ 	.byte	0x25, 0x20, 0x34, 0x29, 0x00
	.type		__unnamed_1,@object
	.size		__unnamed_1,(__unnamed_2 - __unnamed_1)
__unnamed_1:
        /*00d2*/ 	.byte	0x61, 0x75, 0x74, 0x6f, 0x20, 0x63, 0x75, 0x74, 0x65, 0x3a, 0x3a, 0x61, 0x73, 0x5f, 0x70, 0x6f
        /* <DEDUP_REMOVED lines=24> */
        /*0262*/ 	.byte	0x3e, 0x3e, 0x3e, 0x5d, 0x00
	.type		__unnamed_2,@object
	.size		__unnamed_2,(.L_2 - __unnamed_2)
__unnamed_2:
        /* <DEDUP_REMOVED lines=42> */
        /*0507*/ 	.byte	0x3e, 0x5d, 0x00
.L_2:


//--------------------- .nv.shared._ZN7cutlass13device_kernelINS_4gemm6kernel13GemmUniversalIN4cute5tupleIJiiiiEEENS1_10collective13CollectiveMmaINS1_35MainloopSm100TmaUmmaWarpSpecializedILi5ELi2ELi4ENS5_IJNS4_1CILi1EEESB_SB_EEEEENS5_IJNSA_ILi64EEENSA_ILi16EEENSA_ILi256EEEEEENS_6half_tENS5_IJlSB_lEEESI_SJ_NS4_8TiledMMAINS4_8MMA_AtomIJNS4_20SM100_MMA_F16BF16_SSISI_SI_fLi64ELi16ELNS4_4UMMA5MajorE0ELSO_0ELNSN_7ScaleInE0ELSP_0EEEEEENS4_6LayoutISC_NS5_IJNSA_ILi0EEEST_ST_EEEEENS5_IJNS4_10UnderscoreESW_SW_EEEEENS4_13SM90_TMA_LOADENS4_14ComposedLayoutINS4_7SwizzleILi3ELi4ELi3EEENS4_18smem_ptr_flag_bitsILi16EEENSS_INS5_IJNSA_ILi8EEESE_EEENS5_IJSE_SB_EEEEEEEvNS4_8identityESZ_S19_vS1A_EENS_8epilogue10collective18CollectiveEpilogueINS1C_23Sm100TmaWarpSpecializedILi2ELi1ELi8ELb1ELb0EEEJSH_NS5_IJNSS_ISE_SB_EENSS_ISF_SB_EEEEESI_SJ_SI_SJ_NS1C_6fusion15FusionCallbacksIS1G_NS1K_17LinearCombinationISI_fSI_fLNS_15FloatRoundStyleE2EEESH_S1J_JEEENS4_5SM1004TMEM4LOAD26SM100_TMEM_LOAD_16dp256b2xESZ_NS10_INS11_ILi1ELi4ELi3EEES14_NSS_INS5_IJS15_SF_EEENS5_IJSF_SB_EEEEEEENS4_17SM75_U32x4_LDSM_NENS4_14SM90_TMA_STOREES1Y_NS4_17SM90_U32x4_STSM_NENS4_39AutoVectorizingCopyWithAssumedAlignmentILi128EEEEEEvvEEEEvNT_6ParamsE --------------------------
	.section	.nv.shared._ZN7cutlass13device_kernelINS_4gemm6kernel13GemmUniversalIN4cute5tupleIJiiiiEEENS1_10collective13CollectiveMmaINS1_35MainloopSm100TmaUmmaWarpSpecializedILi5ELi2ELi4ENS5_IJNS4_1CILi1EEESB_SB_EEEEENS5_IJNSA_ILi64EEENSA_ILi16EEENSA_ILi256EEEEEENS_6half_tENS5_IJlSB_lEEESI_SJ_NS4_8TiledMMAINS4_8MMA_AtomIJNS4_20SM100_MMA_F16BF16_SSISI_SI_fLi64ELi16ELNS4_4UMMA5MajorE0ELSO_0ELNSN_7ScaleInE0ELSP_0EEEEEENS4_6LayoutISC_NS5_IJNSA_ILi0EEEST_ST_EEEEENS5_IJNS4_10UnderscoreESW_SW_EEEEENS4_13SM90_TMA_LOADENS4_14ComposedLayoutINS4_7SwizzleILi3ELi4ELi3EEENS4_18smem_ptr_flag_bitsILi16EEENSS_INS5_IJNSA_ILi8EEESE_EEENS5_IJSE_SB_EEEEEEEvNS4_8identityESZ_S19_vS1A_EENS_8epilogue10collective18CollectiveEpilogueINS1C_23Sm100TmaWarpSpecializedILi2ELi1ELi8ELb1ELb0EEEJSH_NS5_IJNSS_ISE_SB_EENSS_ISF_SB_EEEEESI_SJ_SI_SJ_NS1C_6fusion15FusionCallbacksIS1G_NS1K_17LinearCombinationISI_fSI_fLNS_15FloatRoundStyleE2EEESH_S1J_JEEENS4_5SM1004TMEM4LOAD26SM100_TMEM_LOAD_16dp256b2xESZ_NS10_INS11_ILi1ELi4ELi3EEES14_NSS_INS5_IJS15_SF_EEENS5_IJSF_SB_EEEEEEENS4_17SM75_U32x4_LDSM_NENS4_14SM90_TMA_STOREES1Y_NS4_17SM90_U32x4_STSM_NENS4_39AutoVectorizingCopyWithAssumedAlignmentILi128EEEEEEvvEEEEvNT_6ParamsE,"aw",@nobits
	.sectionflags	@""
	.align	16
	.zero		1024


//--------------------- .nv.shared.reserved.0     --------------------------
	.section	.nv.shared.reserved.0,"aw",@nobits
	.weak		__nv_reservedSMEM_offset_0_alias
	.size		__nv_reservedSMEM_offset_0_alias, 0, 64
	.other		__nv_reservedSMEM_offset_0_alias,@"STO_CUDA_RESERVED_SHARED STV_DEFAULT"
__nv_reservedSMEM_offset_0_alias:
	.zero		0
.nv.shared.reserved.0:
	.zero		64
	.weak		__nv_reservedSMEM_tcgen05_partition
	.type		__nv_reservedSMEM_tcgen05_partition,@object
	.size		__nv_reservedSMEM_tcgen05_partition,(.L_0 - __nv_reservedSMEM_tcgen05_partition)
__nv_reservedSMEM_tcgen05_partition:
	.zero		32
.L_0:


//--------------------- .nv.global                --------------------------
	.section	.nv.global,"aw",@nobits
.nv.global:
	.type		_ZN40_INTERNAL_caca73b2_4_k_cu_622ff9bb_135494cute1_E,@object
	.size		_ZN40_INTERNAL_caca73b2_4_k_cu_622ff9bb_135494cute1_E,(_ZN40_INTERNAL_caca73b2_4_k_cu_622ff9bb_135494cuda3std3__45__cpo6cbeginE - _ZN40_INTERNAL_caca73b2_4_k_cu_622ff9bb_135494cute1_E)
_ZN40_INTERNAL_caca73b2_4_k_cu_622ff9bb_135494cute1_E:
	.zero		1
	.type		_ZN40_INTERNAL_caca73b2_4_k_cu_622ff9bb_135494cuda3std3__45__cpo6cbeginE,@object
	.size		_ZN40_INTERNAL_caca73b2_4_k_cu_622ff9bb_135494cuda3std3__45__cpo6cbeginE,(_ZN40_INTERNAL_caca73b2_4_k_cu_622ff9bb_135494cuda3std3__48in_placeE - _ZN40_INTERNAL_caca73b2_4_k_cu_622ff9bb_135494cuda3std3__45__cpo6cbeginE)
_ZN40_INTERNAL_caca73b2_4_k_cu_622ff9bb_135494cuda3std3__45__cpo6cbeginE:
	.zero		1
	.type		_ZN40_INTERNAL_caca73b2_4_k_cu_622ff9bb_135494cuda3std3__48in_placeE,@object
	.size		_ZN40_INTERNAL_caca73b2_4_k_cu_622ff9bb_135494cuda3std3__48in_placeE,(_ZN40_INTERNAL_caca73b2_4_k_cu_622ff9bb_135494cuda3std6ranges3__45__cpo9iter_moveE - _ZN40_INTERNAL_caca73b2_4_k_cu_622ff9bb_135494cuda3std3__48in_placeE)
_ZN40_INTERNAL_caca73b2_4_k_cu_622ff9bb_135494cuda3std3__48in_placeE:
	.zero		1
	.type		_ZN40_INTERNAL_caca73b2_4_k_cu_622ff9bb_135494cuda3std6ranges3__45__cpo9iter_moveE,@object
	.size		_ZN40_INTERNAL_caca73b2_4_k_cu_622ff9bb_135494cuda3std6ranges3__45__cpo9iter_moveE,(_ZN40_INTERNAL_caca73b2_4_k_cu_622ff9bb_135494cuda3std3__45__cpo5beginE - _ZN40_INTERNAL_caca73b2_4_k_cu_622ff9bb_135494cuda3std6ranges3__45__cpo9iter_moveE)
_ZN40_INTERNAL_caca73b2_4_k_cu_622ff9bb_135494cuda3std6ranges3__45__cpo9iter_moveE:
	.zero		1
	.type		_ZN40_INTERNAL_caca73b2_4_k_cu_622ff9bb_135494cuda3std3__45__cpo5beginE,@object
	.size		_ZN40_INTERNAL_caca73b2_4_k_cu_622ff9bb_135494cuda3std3__45__cpo5beginE,(_ZN40_INTERNAL_caca73b2_4_k_cu_622ff9bb_135494cuda3std3__442_GLOBAL__N__caca73b2_4_k_cu_622ff9bb_135496ignoreE - _ZN40_INTERNAL_caca73b2_4_k_cu_622ff9bb_135494cuda3std3__45__cpo5beginE)
_ZN40_INTERNAL_caca73b2_4_k_cu_622ff9bb_135494cuda3std3__45__cpo5beginE:
	.zero		1
	.type		_ZN40_INTERNAL_caca73b2_4_k_cu_622ff9bb_135494cuda3std3__442_GLOBAL__N__caca73b2_4_k_cu_622ff9bb_135496ignoreE,@object
	.size		_ZN40_INTERNAL_caca73b2_4_k_cu_622ff9bb_135494cuda3std3__442_GLOBAL__N__caca73b2_4_k_cu_622ff9bb_135496ignoreE,(_ZN40_INTERNAL_caca73b2_4_k_cu_622ff9bb_135494cute7productE - _ZN40_INTERNAL_caca73b2_4_k_cu_622ff9bb_135494cuda3std3__442_GLOBAL__N__caca73b2_4_k_cu_622ff9bb_135496ignoreE)
_ZN40_INTERNAL_caca73b2_4_k_cu_622ff9bb_135494cuda3std3__442_GLOBAL__N__caca73b2_4_k_cu_622ff9bb_135496ignoreE:
	.zero		1
	.type		_ZN40_INTERNAL_caca73b2_4_k_cu_622ff9bb_135494cute7productE,@object
	.size		_ZN40_INTERNAL_caca73b2_4_k_cu_622ff9bb_135494cute7productE,(_ZN40_INTERNAL_caca73b2_4_k_cu_622ff9bb_135494cuda3std3__45__cpo3endE - _ZN40_INTERNAL_caca73b2_4_k_cu_622ff9bb_135494cute7productE)
_ZN40_INTERNAL_caca73b2_4_k_cu_622ff9bb_135494cute7productE:
	.zero		1
	.type		_ZN40_INTERNAL_caca73b2_4_k_cu_622ff9bb_135494cuda3std3__45__cpo3endE,@object
	.size		_ZN40_INTERNAL_caca73b2_4_k_cu_622ff9bb_135494cuda3std3__45__cpo3endE,(_ZN40_INTERNAL_caca73b2_4_k_cu_622ff9bb_135494cuda3std3__419piecewise_constructE - _ZN40_INTERNAL_caca73b2_4_k_cu_622ff9bb_135494cuda3std3__45__cpo3endE)
_ZN40_INTERNAL_caca73b2_4_k_cu_622ff9bb_135494cuda3std3__45__cpo3endE:
	.zero		1
	.type		_ZN40_INTERNAL_caca73b2_4_k_cu_622ff9bb_135494cuda3std3__419piecewise_constructE,@object
	.size		_ZN40_INTERNAL_caca73b2_4_k_cu_622ff9bb_135494cuda3std3__419piecewise_constructE,(_ZN40_INTERNAL_caca73b2_4_k_cu_622ff9bb_135494cuda3std3__45__cpo4cendE - _ZN40_INTERNAL_caca73b2_4_k_cu_622ff9bb_135494cuda3std3__419piecewise_constructE)
_ZN40_INTERNAL_caca73b2_4_k_cu_622ff9bb_135494cuda3std3__419piecewise_constructE:
	.zero		1
	.type		_ZN40_INTERNAL_caca73b2_4_k_cu_622ff9bb_135494cuda3std3__45__cpo4cendE,@object
	.size		_ZN40_INTERNAL_caca73b2_4_k_cu_622ff9bb_135494cuda3std3__45__cpo4cendE,(_ZN40_INTERNAL_caca73b2_4_k_cu_622ff9bb_135494cuda3std6ranges3__45__cpo4swapE - _ZN40_INTERNAL_caca73b2_4_k_cu_622ff9bb_135494cuda3std3__45__cpo4cendE)
_ZN40_INTERNAL_caca73b2_4_k_cu_622ff9bb_135494cuda3std3__45__cpo4cendE:
	.zero		1
	.type		_ZN40_INTERNAL_caca73b2_4_k_cu_622ff9bb_135494cuda3std6ranges3__45__cpo4swapE,@object
	.size		_ZN40_INTERNAL_caca73b2_4_k_cu_622ff9bb_135494cuda3std6ranges3__45__cpo4swapE,(.L_10 - _ZN40_INTERNAL_caca73b2_4_k_cu_622ff9bb_135494cuda3std6ranges3__45__cpo4swapE)
_ZN40_INTERNAL_caca73b2_4_k_cu_622ff9bb_135494cuda3std6ranges3__45__cpo4swapE:
	.zero		1
.L_10:


//--------------------- .nv.constant0._ZN7cutlass13device_kernelINS_4gemm6kernel13GemmUniversalIN4cute5tupleIJiiiiEEENS1_10collective13CollectiveMmaINS1_35MainloopSm100TmaUmmaWarpSpecializedILi5ELi2ELi4ENS5_IJNS4_1CILi1EEESB_SB_EEEEENS5_IJNSA_ILi64EEENSA_ILi16EEENSA_ILi256EEEEEENS_6half_tENS5_IJlSB_lEEESI_SJ_NS4_8TiledMMAINS4_8MMA_AtomIJNS4_20SM100_MMA_F16BF16_SSISI_SI_fLi64ELi16ELNS4_4UMMA5MajorE0ELSO_0ELNSN_7ScaleInE0ELSP_0EEEEEENS4_6LayoutISC_NS5_IJNSA_ILi0EEEST_ST_EEEEENS5_IJNS4_10UnderscoreESW_SW_EEEEENS4_13SM90_TMA_LOADENS4_14ComposedLayoutINS4_7SwizzleILi3ELi4ELi3EEENS4_18smem_ptr_flag_bitsILi16EEENSS_INS5_IJNSA_ILi8EEESE_EEENS5_IJSE_SB_EEEEEEEvNS4_8identityESZ_S19_vS1A_EENS_8epilogue10collective18CollectiveEpilogueINS1C_23Sm100TmaWarpSpecializedILi2ELi1ELi8ELb1ELb0EEEJSH_NS5_IJNSS_ISE_SB_EENSS_ISF_SB_EEEEESI_SJ_SI_SJ_NS1C_6fusion15FusionCallbacksIS1G_NS1K_17LinearCombinationISI_fSI_fLNS_15FloatRoundStyleE2EEESH_S1J_JEEENS4_5SM1004TMEM4LOAD26SM100_TMEM_LOAD_16dp256b2xESZ_NS10_INS11_ILi1ELi4ELi3EEES14_NSS_INS5_IJS15_SF_EEENS5_IJSF_SB_EEEEEEENS4_17SM75_U32x4_LDSM_NENS4_14SM90_TMA_STOREES1Y_NS4_17SM90_U32x4_STSM_NENS4_39AutoVectorizingCopyWithAssumedAlignmentILi128EEEEEEvvEEEEvNT_6ParamsE --------------------------
	.section	.nv.constant0._ZN7cutlass13device_kernelINS_4gemm6kernel13GemmUniversalIN4cute5tupleIJiiiiEEENS1_10collective13CollectiveMmaINS1_35MainloopSm100TmaUmmaWarpSpecializedILi5ELi2ELi4ENS5_IJNS4_1CILi1EEESB_SB_EEEEENS5_IJNSA_ILi64EEENSA_ILi16EEENSA_ILi256EEEEEENS_6half_tENS5_IJlSB_lEEESI_SJ_NS4_8TiledMMAINS4_8MMA_AtomIJNS4_20SM100_MMA_F16BF16_SSISI_SI_fLi64ELi16ELNS4_4UMMA5MajorE0ELSO_0ELNSN_7ScaleInE0ELSP_0EEEEEENS4_6LayoutISC_NS5_IJNSA_ILi0EEEST_ST_EEEEENS5_IJNS4_10UnderscoreESW_SW_EEEEENS4_13SM90_TMA_LOADENS4_14ComposedLayoutINS4_7SwizzleILi3ELi4ELi3EEENS4_18smem_ptr_flag_bitsILi16EEENSS_INS5_IJNSA_ILi8EEESE_EEENS5_IJSE_SB_EEEEEEEvNS4_8identityESZ_S19_vS1A_EENS_8epilogue10collective18CollectiveEpilogueINS1C_23Sm100TmaWarpSpecializedILi2ELi1ELi8ELb1ELb0EEEJSH_NS5_IJNSS_ISE_SB_EENSS_ISF_SB_EEEEESI_SJ_SI_SJ_NS1C_6fusion15FusionCallbacksIS1G_NS1K_17LinearCombinationISI_fSI_fLNS_15FloatRoundStyleE2EEESH_S1J_JEEENS4_5SM1004TMEM4LOAD26SM100_TMEM_LOAD_16dp256b2xESZ_NS10_INS11_ILi1ELi4ELi3EEES14_NSS_INS5_IJS15_SF_EEENS5_IJSF_SB_EEEEEEENS4_17SM75_U32x4_LDSM_NENS4_14SM90_TMA_STOREES1Y_NS4_17SM90_U32x4_STSM_NENS4_39AutoVectorizingCopyWithAssumedAlignmentILi128EEEEEEvvEEEEvNT_6ParamsE,"a",@progbits
	.sectionflags	@""
	.align	4
.nv.constant0._ZN7cutlass13device_kernelINS_4gemm6kernel13GemmUniversalIN4cute5tupleIJiiiiEEENS1_10collective13CollectiveMmaINS1_35MainloopSm100TmaUmmaWarpSpecializedILi5ELi2ELi4ENS5_IJNS4_1CILi1EEESB_SB_EEEEENS5_IJNSA_ILi64EEENSA_ILi16EEENSA_ILi256EEEEEENS_6half_tENS5_IJlSB_lEEESI_SJ_NS4_8TiledMMAINS4_8MMA_AtomIJNS4_20SM100_MMA_F16BF16_SSISI_SI_fLi64ELi16ELNS4_4UMMA5MajorE0ELSO_0ELNSN_7ScaleInE0ELSP_0EEEEEENS4_6LayoutISC_NS5_IJNSA_ILi0EEEST_ST_EEEEENS5_IJNS4_10UnderscoreESW_SW_EEEEENS4_13SM90_TMA_LOADENS4_14ComposedLayoutINS4_7SwizzleILi3ELi4ELi3EEENS4_18smem_ptr_flag_bitsILi16EEENSS_INS5_IJNSA_ILi8EEESE_EEENS5_IJSE_SB_EEEEEEEvNS4_8identityESZ_S19_vS1A_EENS_8epilogue10collective18CollectiveEpilogueINS1C_23Sm100TmaWarpSpecializedILi2ELi1ELi8ELb1ELb0EEEJSH_NS5_IJNSS_ISE_SB_EENSS_ISF_SB_EEEEESI_SJ_SI_SJ_NS1C_6fusion15FusionCallbacksIS1G_NS1K_17LinearCombinationISI_fSI_fLNS_15FloatRoundStyleE2EEESH_S1J_JEEENS4_5SM1004TMEM4LOAD26SM100_TMEM_LOAD_16dp256b2xESZ_NS10_INS11_ILi1ELi4ELi3EEES14_NSS_INS5_IJS15_SF_EEENS5_IJSF_SB_EEEEEEENS4_17SM75_U32x4_LDSM_NENS4_14SM90_TMA_STOREES1Y_NS4_17SM90_U32x4_STSM_NENS4_39AutoVectorizingCopyWithAssumedAlignmentILi128EEEEEEvvEEEEvNT_6ParamsE:
	.zero		2944


//--------------------- SYMBOLS --------------------------

	.type		.nv.reservedSmem.offset0,@object
	.size		.nv.reservedSmem.offset0,0x4
	.type		.nv.reservedSmem.cap,@object
	.size		.nv.reservedSmem.cap,0x4
	.type		__assertfail,@function
